	.target	sm_90a

	.elftype	@"ET_EXEC"


//--------------------- .note.nv.tkinfo           --------------------------
	.section	.note.nv.tkinfo,"",@"SHT_NOTE"
	.sectionflags	@"SHF_NOTE_NV_TKINFO"
	.tkinfo
        /*0018*/ 	.word	0x00000002
        /*0030*/ 	.string	""
        /*0030*/ 	.string	"ptxas"
        /*0030*/ 	.string	"Cuda compilation tools, release 13.0, V13.0.88"
        /*0030*/ 	.string	"Build cuda_13.0.r13.0/compiler.36424714_0"
        /*0030*/ 	.string	"-arch sm_90a -m 64 "



//--------------------- .note.nv.cuinfo           --------------------------
	.section	.note.nv.cuinfo,"",@"SHT_NOTE"
	.sectionflags	@"SHF_NOTE_NV_CUINFO"
        /*0018*/ 	.short	0x0002
        /*001a*/ 	.short	0x005a
        /*001c*/ 	.short	0x0082
	.zero		2


//--------------------- .nv.info                  --------------------------
	.section	.nv.info,"",@"SHT_CUDA_INFO"
	.align	4


	//----- nvinfo : EIATTR_REGCOUNT
	.align		4
        /*0000*/ 	.byte	0x04, 0x2f
        /*0002*/ 	.short	(.L_12 - .L_11)
	.align		4
.L_11:
        /*0004*/ 	.word	index@(_ZN7cutlass13device_kernelIN5flash19enable_sm80_to_sm89INS1_16FlashAttnFwdSm80INS1_25CollectiveMainloopFwdSm80ILi4ELi1ELb0EN4cute5tupleIJNS5_1CILi128EEENS7_ILi112EEENS7_ILi64EEEEEELi64ENS_10bfloat16_tEfNS_4arch4Sm80ELb1ELb0ELb0ELb1ELb0ELb1ELb1ELb0EEENS1_21CollectiveEpilogueFwdINS6_IJS8_SA_S9_EEENS6_IJNS7_ILi1EEESI_SI_EEESC_SE_Li128ELb1ELb1ELb0ELb0EEENS1_19SingleTileSchedulerILb1ELb0ELb1ELi128EEEEEEEEEvNT_6ParamsE)
        /*0008*/ 	.word	0x00000004


	//----- nvinfo : EIATTR_FRAME_SIZE
	.align		4
.L_12:
        /*000c*/ 	.byte	0x04, 0x11
        /*000e*/ 	.short	(.L_14 - .L_13)
	.align		4
.L_13:
        /*0010*/ 	.word	index@(_ZN7cutlass13device_kernelIN5flash19enable_sm80_to_sm89INS1_16FlashAttnFwdSm80INS1_25CollectiveMainloopFwdSm80ILi4ELi1ELb0EN4cute5tupleIJNS5_1CILi128EEENS7_ILi112EEENS7_ILi64EEEEEELi64ENS_10bfloat16_tEfNS_4arch4Sm80ELb1ELb0ELb0ELb1ELb0ELb1ELb1ELb0EEENS1_21CollectiveEpilogueFwdINS6_IJS8_SA_S9_EEENS6_IJNS7_ILi1EEESI_SI_EEESC_SE_Li128ELb1ELb1ELb0ELb0EEENS1_19SingleTileSchedulerILb1ELb0ELb1ELi128EEEEEEEEEvNT_6ParamsE)
        /*0014*/ 	.word	0x00000000


	//----- nvinfo : EIATTR_REGCOUNT
	.align		4
.L_14:
        /*0018*/ 	.byte	0x04, 0x2f
        /*001a*/ 	.short	(.L_16 - .L_15)
	.align		4
.L_15:
        /*001c*/ 	.word	index@(_ZN7cutlass13device_kernelIN5flash19enable_sm80_to_sm89INS1_16FlashAttnFwdSm80INS1_25CollectiveMainloopFwdSm80ILi4ELi1ELb0EN4cute5tupleIJNS5_1CILi128EEENS7_ILi112EEENS7_ILi64EEEEEELi64ENS_10bfloat16_tEfNS_4arch4Sm80ELb1ELb0ELb0ELb1ELb0ELb0ELb1ELb0EEENS1_21CollectiveEpilogueFwdINS6_IJS8_SA_S9_EEENS6_IJNS7_ILi1EEESI_SI_EEESC_SE_Li128ELb1ELb1ELb0ELb0EEENS1_19SingleTileSchedulerILb1ELb0ELb1ELi128EEEEEEEEEvNT_6ParamsE)
        /*0020*/ 	.word	0x00000004


	//----- nvinfo : EIATTR_FRAME_SIZE
	.align		4
.L_16:
        /*0024*/ 	.byte	0x04, 0x11
        /*0026*/ 	.short	(.L_18 - .L_17)
	.align		4
.L_17:
        /*0028*/ 	.word	index@(_ZN7cutlass13device_kernelIN5flash19enable_sm80_to_sm89INS1_16FlashAttnFwdSm80INS1_25CollectiveMainloopFwdSm80ILi4ELi1ELb0EN4cute5tupleIJNS5_1CILi128EEENS7_ILi112EEENS7_ILi64EEEEEELi64ENS_10bfloat16_tEfNS_4arch4Sm80ELb1ELb0ELb0ELb1ELb0ELb0ELb1ELb0EEENS1_21CollectiveEpilogueFwdINS6_IJS8_SA_S9_EEENS6_IJNS7_ILi1EEESI_SI_EEESC_SE_Li128ELb1ELb1ELb0ELb0EEENS1_19SingleTileSchedulerILb1ELb0ELb1ELi128EEEEEEEEEvNT_6ParamsE)
        /*002c*/ 	.word	0x00000000


	//----- nvinfo : EIATTR_REGCOUNT
	.align		4
.L_18:
        /*0030*/ 	.byte	0x04, 0x2f
        /*0032*/ 	.short	(.L_20 - .L_19)
	.align		4
.L_19:
        /*0034*/ 	.word	index@(_ZN7cutlass13device_kernelIN5flash19enable_sm80_to_sm89INS1_16FlashAttnFwdSm80INS1_25CollectiveMainloopFwdSm80ILi4ELi1ELb0EN4cute5tupleIJNS5_1CILi128EEENS7_ILi112EEENS7_ILi64EEEEEELi64ENS_10bfloat16_tEfNS_4arch4Sm80ELb1ELb0ELb0ELb0ELb0ELb0ELb1ELb0EEENS1_21CollectiveEpilogueFwdINS6_IJS8_SA_S9_EEENS6_IJNS7_ILi1EEESI_SI_EEESC_SE_Li128ELb0ELb1ELb0ELb0EEENS1_30DynamicPersistentTileSchedulerILi128ELi128ELb0ELb1ELb0EEEEEEEEEvNT_6ParamsE)
        /*0038*/ 	.word	0x00000004


	//----- nvinfo : EIATTR_FRAME_SIZE
	.align		4
.L_20:
        /*003c*/ 	.byte	0x04, 0x11
        /*003e*/ 	.short	(.L_22 - .L_21)
	.align		4
.L_21:
        /*0040*/ 	.word	index@(_ZN7cutlass13device_kernelIN5flash19enable_sm80_to_sm89INS1_16FlashAttnFwdSm80INS1_25CollectiveMainloopFwdSm80ILi4ELi1ELb0EN4cute5tupleIJNS5_1CILi128EEENS7_ILi112EEENS7_ILi64EEEEEELi64ENS_10bfloat16_tEfNS_4arch4Sm80ELb1ELb0ELb0ELb0ELb0ELb0ELb1ELb0EEENS1_21CollectiveEpilogueFwdINS6_IJS8_SA_S9_EEENS6_IJNS7_ILi1EEESI_SI_EEESC_SE_Li128ELb0ELb1ELb0ELb0EEENS1_30DynamicPersistentTileSchedulerILi128ELi128ELb0ELb1ELb0EEEEEEEEEvNT_6ParamsE)
        /*0044*/ 	.word	0x00000000


	//----- nvinfo : EIATTR_REGCOUNT
	.align		4
.L_22:
        /*0048*/ 	.byte	0x04, 0x2f
        /*004a*/ 	.short	(.L_24 - .L_23)
	.align		4
.L_23:
        /*004c*/ 	.word	index@(_ZN7cutlass13device_kernelIN5flash19enable_sm80_to_sm89INS1_16FlashAttnFwdSm80INS1_25CollectiveMainloopFwdSm80ILi4ELi1ELb0EN4cute5tupleIJNS5_1CILi128EEENS7_ILi96EEENS7_ILi64EEEEEELi64ENS_10bfloat16_tEfNS_4arch4Sm80ELb0ELb1ELb0ELb1ELb0ELb1ELb1ELb0EEENS1_21CollectiveEpilogueFwdINS6_IJS8_SA_S9_EEENS6_IJNS7_ILi1EEESI_SI_EEESC_SE_Li128ELb1ELb1ELb0ELb0EEENS1_19SingleTileSchedulerILb1ELb0ELb1ELi128EEEEEEEEEvNT_6ParamsE)
        /*0050*/ 	.word	0x00000004


	//----- nvinfo : EIATTR_FRAME_SIZE
	.align		4
.L_24:
        /*0054*/ 	.byte	0x04, 0x11
        /*0056*/ 	.short	(.L_26 - .L_25)
	.align		4
.L_25:
        /*0058*/ 	.word	index@(_ZN7cutlass13device_kernelIN5flash19enable_sm80_to_sm89INS1_16FlashAttnFwdSm80INS1_25CollectiveMainloopFwdSm80ILi4ELi1ELb0EN4cute5tupleIJNS5_1CILi128EEENS7_ILi96EEENS7_ILi64EEEEEELi64ENS_10bfloat16_tEfNS_4arch4Sm80ELb0ELb1ELb0ELb1ELb0ELb1ELb1ELb0EEENS1_21CollectiveEpilogueFwdINS6_IJS8_SA_S9_EEENS6_IJNS7_ILi1EEESI_SI_EEESC_SE_Li128ELb1ELb1ELb0ELb0EEENS1_19SingleTileSchedulerILb1ELb0ELb1ELi128EEEEEEEEEvNT_6ParamsE)
        /*005c*/ 	.word	0x00000000


	//----- nvinfo : EIATTR_REGCOUNT
	.align		4
.L_26:
        /*0060*/ 	.byte	0x04, 0x2f
        /*0062*/ 	.short	(.L_28 - .L_27)
	.align		4
.L_27:
        /*0064*/ 	.word	index@(_ZN7cutlass13device_kernelIN5flash19enable_sm80_to_sm89INS1_16FlashAttnFwdSm80INS1_25CollectiveMainloopFwdSm80ILi4ELi1ELb0EN4cute5tupleIJNS5_1CILi128EEENS7_ILi96EEENS7_ILi64EEEEEELi64ENS_10bfloat16_tEfNS_4arch4Sm80ELb0ELb1ELb0ELb1ELb0ELb0ELb1ELb0EEENS1_21CollectiveEpilogueFwdINS6_IJS8_SA_S9_EEENS6_IJNS7_ILi1EEESI_SI_EEESC_SE_Li128ELb1ELb1ELb0ELb0EEENS1_19SingleTileSchedulerILb1ELb0ELb1ELi128EEEEEEEEEvNT_6ParamsE)
        /*0068*/ 	.word	0x00000004


	//----- nvinfo : EIATTR_FRAME_SIZE
	.align		4
.L_28:
        /*006c*/ 	.byte	0x04, 0x11
        /*006e*/ 	.short	(.L_30 - .L_29)
	.align		4
.L_29:
        /*0070*/ 	.word	index@(_ZN7cutlass13device_kernelIN5flash19enable_sm80_to_sm89INS1_16FlashAttnFwdSm80INS1_25CollectiveMainloopFwdSm80ILi4ELi1ELb0EN4cute5tupleIJNS5_1CILi128EEENS7_ILi96EEENS7_ILi64EEEEEELi64ENS_10bfloat16_tEfNS_4arch4Sm80ELb0ELb1ELb0ELb1ELb0ELb0ELb1ELb0EEENS1_21CollectiveEpilogueFwdINS6_IJS8_SA_S9_EEENS6_IJNS7_ILi1EEESI_SI_EEESC_SE_Li128ELb1ELb1ELb0ELb0EEENS1_19SingleTileSchedulerILb1ELb0ELb1ELi128EEEEEEEEEvNT_6ParamsE)
        /*0074*/ 	.word	0x00000000


	//----- nvinfo : EIATTR_REGCOUNT
	.align		4
.L_30:
        /*0078*/ 	.byte	0x04, 0x2f
        /*007a*/ 	.short	(.L_32 - .L_31)
	.align		4
.L_31:
        /*007c*/ 	.word	index@(_ZN7cutlass13device_kernelIN5flash19enable_sm80_to_sm89INS1_16FlashAttnFwdSm80INS1_25CollectiveMainloopFwdSm80ILi4ELi1ELb0EN4cute5tupleIJNS5_1CILi128EEENS7_ILi96EEENS7_ILi64EEEEEELi64ENS_10bfloat16_tEfNS_4arch4Sm80ELb0ELb1ELb0ELb0ELb0ELb0ELb1ELb0EEENS1_21CollectiveEpilogueFwdINS6_IJS8_SA_S9_EEENS6_IJNS7_ILi1EEESI_SI_EEESC_SE_Li128ELb0ELb1ELb0ELb0EEENS1_19SingleTileSchedulerILb0ELb0ELb1ELi128EEEEEEEEEvNT_6ParamsE)
        /*0080*/ 	.word	0x00000004


	//----- nvinfo : EIATTR_FRAME_SIZE
	.align		4
.L_32:
        /*0084*/ 	.byte	0x04, 0x11
        /*0086*/ 	.short	(.L_34 - .L_33)
	.align		4
.L_33:
        /*0088*/ 	.word	index@(_ZN7cutlass13device_kernelIN5flash19enable_sm80_to_sm89INS1_16FlashAttnFwdSm80INS1_25CollectiveMainloopFwdSm80ILi4ELi1ELb0EN4cute5tupleIJNS5_1CILi128EEENS7_ILi96EEENS7_ILi64EEEEEELi64ENS_10bfloat16_tEfNS_4arch4Sm80ELb0ELb1ELb0ELb0ELb0ELb0ELb1ELb0EEENS1_21CollectiveEpilogueFwdINS6_IJS8_SA_S9_EEENS6_IJNS7_ILi1EEESI_SI_EEESC_SE_Li128ELb0ELb1ELb0ELb0EEENS1_19SingleTileSchedulerILb0ELb0ELb1ELi128EEEEEEEEEvNT_6ParamsE)
        /*008c*/ 	.word	0x00000000


	//----- nvinfo : EIATTR_REGCOUNT
	.align		4
.L_34:
        /*0090*/ 	.byte	0x04, 0x2f
        /*0092*/ 	.short	(.L_36 - .L_35)
	.align		4
.L_35:
        /*0094*/ 	.word	index@(_ZN7cutlass13device_kernelIN5flash19enable_sm80_to_sm89INS1_16FlashAttnFwdSm80INS1_25CollectiveMainloopFwdSm80ILi4ELi1ELb0EN4cute5tupleIJNS5_1CILi128EEENS7_ILi112EEENS7_ILi64EEEEEELi64ENS_10bfloat16_tEfNS_4arch4Sm80ELb0ELb0ELb0ELb1ELb0ELb1ELb1ELb0EEENS1_21CollectiveEpilogueFwdINS6_IJS8_SA_S9_EEENS6_IJNS7_ILi1EEESI_SI_EEESC_SE_Li128ELb1ELb1ELb0ELb0EEENS1_19SingleTileSchedulerILb1ELb0ELb1ELi128EEEEEEEEEvNT_6ParamsE)
        /*0098*/ 	.word	0x00000004


	//----- nvinfo : EIATTR_FRAME_SIZE
	.align		4
.L_36:
        /*009c*/ 	.byte	0x04, 0x11
        /*009e*/ 	.short	(.L_38 - .L_37)
	.align		4
.L_37:
        /*00a0*/ 	.word	index@(_ZN7cutlass13device_kernelIN5flash19enable_sm80_to_sm89INS1_16FlashAttnFwdSm80INS1_25CollectiveMainloopFwdSm80ILi4ELi1ELb0EN4cute5tupleIJNS5_1CILi128EEENS7_ILi112EEENS7_ILi64EEEEEELi64ENS_10bfloat16_tEfNS_4arch4Sm80ELb0ELb0ELb0ELb1ELb0ELb1ELb1ELb0EEENS1_21CollectiveEpilogueFwdINS6_IJS8_SA_S9_EEENS6_IJNS7_ILi1EEESI_SI_EEESC_SE_Li128ELb1ELb1ELb0ELb0EEENS1_19SingleTileSchedulerILb1ELb0ELb1ELi128EEEEEEEEEvNT_6ParamsE)
        /*00a4*/ 	.word	0x00000000


	//----- nvinfo : EIATTR_REGCOUNT
	.align		4
.L_38:
        /*00a8*/ 	.byte	0x04, 0x2f
        /*00aa*/ 	.short	(.L_40 - .L_39)
	.align		4
.L_39:
        /*00ac*/ 	.word	index@(_ZN7cutlass13device_kernelIN5flash19enable_sm80_to_sm89INS1_16FlashAttnFwdSm80INS1_25CollectiveMainloopFwdSm80ILi4ELi1ELb0EN4cute5tupleIJNS5_1CILi128EEENS7_ILi112EEENS7_ILi64EEEEEELi64ENS_10bfloat16_tEfNS_4arch4Sm80ELb0ELb0ELb0ELb1ELb0ELb0ELb1ELb0EEENS1_21CollectiveEpilogueFwdINS6_IJS8_SA_S9_EEENS6_IJNS7_ILi1EEESI_SI_EEESC_SE_Li128ELb1ELb1ELb0ELb0EEENS1_19SingleTileSchedulerILb1ELb0ELb1ELi128EEEEEEEEEvNT_6ParamsE)
        /*00b0*/ 	.word	0x00000004


	//----- nvinfo : EIATTR_FRAME_SIZE
	.align		4
.L_40:
        /*00b4*/ 	.byte	0x04, 0x11
        /*00b6*/ 	.short	(.L_42 - .L_41)
	.align		4
.L_41:
        /*00b8*/ 	.word	index@(_ZN7cutlass13device_kernelIN5flash19enable_sm80_to_sm89INS1_16FlashAttnFwdSm80INS1_25CollectiveMainloopFwdSm80ILi4ELi1ELb0EN4cute5tupleIJNS5_1CILi128EEENS7_ILi112EEENS7_ILi64EEEEEELi64ENS_10bfloat16_tEfNS_4arch4Sm80ELb0ELb0ELb0ELb1ELb0ELb0ELb1ELb0EEENS1_21CollectiveEpilogueFwdINS6_IJS8_SA_S9_EEENS6_IJNS7_ILi1EEESI_SI_EEESC_SE_Li128ELb1ELb1ELb0ELb0EEENS1_19SingleTileSchedulerILb1ELb0ELb1ELi128EEEEEEEEEvNT_6ParamsE)
        /*00bc*/ 	.word	0x00000000


	//----- nvinfo : EIATTR_REGCOUNT
	.align		4
.L_42:
        /*00c0*/ 	.byte	0x04, 0x2f
        /*00c2*/ 	.short	(.L_44 - .L_43)
	.align		4
.L_43:
        /*00c4*/ 	.word	index@(_ZN7cutlass13device_kernelIN5flash19enable_sm80_to_sm89INS1_16FlashAttnFwdSm80INS1_25CollectiveMainloopFwdSm80ILi4ELi1ELb0EN4cute5tupleIJNS5_1CILi128EEENS7_ILi112EEENS7_ILi64EEEEEELi64ENS_10bfloat16_tEfNS_4arch4Sm80ELb0ELb0ELb0ELb0ELb0ELb0ELb1ELb0EEENS1_21CollectiveEpilogueFwdINS6_IJS8_SA_S9_EEENS6_IJNS7_ILi1EEESI_SI_EEESC_SE_Li128ELb0ELb1ELb0ELb0EEENS1_19SingleTileSchedulerILb0ELb0ELb1ELi128EEEEEEEEEvNT_6ParamsE)
        /*00c8*/ 	.word	0x00000004


	//----- nvinfo : EIATTR_FRAME_SIZE
	.align		4
.L_44:
        /*00cc*/ 	.byte	0x04, 0x11
        /*00ce*/ 	.short	(.L_46 - .L_45)
	.align		4
.L_45:
        /*00d0*/ 	.word	index@(_ZN7cutlass13device_kernelIN5flash19enable_sm80_to_sm89INS1_16FlashAttnFwdSm80INS1_25CollectiveMainloopFwdSm80ILi4ELi1ELb0EN4cute5tupleIJNS5_1CILi128EEENS7_ILi112EEENS7_ILi64EEEEEELi64ENS_10bfloat16_tEfNS_4arch4Sm80ELb0ELb0ELb0ELb0ELb0ELb0ELb1ELb0EEENS1_21CollectiveEpilogueFwdINS6_IJS8_SA_S9_EEENS6_IJNS7_ILi1EEESI_SI_EEESC_SE_Li128ELb0ELb1ELb0ELb0EEENS1_19SingleTileSchedulerILb0ELb0ELb1ELi128EEEEEEEEEvNT_6ParamsE)
        /*00d4*/ 	.word	0x00000000


	//----- nvinfo : EIATTR_MIN_STACK_SIZE
	.align		4
.L_46:
        /*00d8*/ 	.byte	0x04, 0x12
        /*00da*/ 	.short	(.L_48 - .L_47)
	.align		4
.L_47:
        /*00dc*/ 	.word	index@(_ZN7cutlass13device_kernelIN5flash19enable_sm80_to_sm89INS1_16FlashAttnFwdSm80INS1_25CollectiveMainloopFwdSm80ILi4ELi1ELb0EN4cute5tupleIJNS5_1CILi128EEENS7_ILi112EEENS7_ILi64EEEEEELi64ENS_10bfloat16_tEfNS_4arch4Sm80ELb0ELb0ELb0ELb0ELb0ELb0ELb1ELb0EEENS1_21CollectiveEpilogueFwdINS6_IJS8_SA_S9_EEENS6_IJNS7_ILi1EEESI_SI_EEESC_SE_Li128ELb0ELb1ELb0ELb0EEENS1_19SingleTileSchedulerILb0ELb0ELb1ELi128EEEEEEEEEvNT_6ParamsE)
        /*00e0*/ 	.word	0x00000000


	//----- nvinfo : EIATTR_MIN_STACK_SIZE
	.align		4
.L_48:
        /*00e4*/ 	.byte	0x04, 0x12
        /*00e6*/ 	.short	(.L_50 - .L_49)
	.align		4
.L_49:
        /*00e8*/ 	.word	index@(_ZN7cutlass13device_kernelIN5flash19enable_sm80_to_sm89INS1_16FlashAttnFwdSm80INS1_25CollectiveMainloopFwdSm80ILi4ELi1ELb0EN4cute5tupleIJNS5_1CILi128EEENS7_ILi112EEENS7_ILi64EEEEEELi64ENS_10bfloat16_tEfNS_4arch4Sm80ELb0ELb0ELb0ELb1ELb0ELb0ELb1ELb0EEENS1_21CollectiveEpilogueFwdINS6_IJS8_SA_S9_EEENS6_IJNS7_ILi1EEESI_SI_EEESC_SE_Li128ELb1ELb1ELb0ELb0EEENS1_19SingleTileSchedulerILb1ELb0ELb1ELi128EEEEEEEEEvNT_6ParamsE)
        /*00ec*/ 	.word	0x00000000


	//----- nvinfo : EIATTR_MIN_STACK_SIZE
	.align		4
.L_50:
        /*00f0*/ 	.byte	0x04, 0x12
        /*00f2*/ 	.short	(.L_52 - .L_51)
	.align		4
.L_51:
        /*00f4*/ 	.word	index@(_ZN7cutlass13device_kernelIN5flash19enable_sm80_to_sm89INS1_16FlashAttnFwdSm80INS1_25CollectiveMainloopFwdSm80ILi4ELi1ELb0EN4cute5tupleIJNS5_1CILi128EEENS7_ILi112EEENS7_ILi64EEEEEELi64ENS_10bfloat16_tEfNS_4arch4Sm80ELb0ELb0ELb0ELb1ELb0ELb1ELb1ELb0EEENS1_21CollectiveEpilogueFwdINS6_IJS8_SA_S9_EEENS6_IJNS7_ILi1EEESI_SI_EEESC_SE_Li128ELb1ELb1ELb0ELb0EEENS1_19SingleTileSchedulerILb1ELb0ELb1ELi128EEEEEEEEEvNT_6ParamsE)
        /*00f8*/ 	.word	0x00000000


	//----- nvinfo : EIATTR_MIN_STACK_SIZE
	.align		4
.L_52:
        /*00fc*/ 	.byte	0x04, 0x12
        /*00fe*/ 	.short	(.L_54 - .L_53)
	.align		4
.L_53:
        /*0100*/ 	.word	index@(_ZN7cutlass13device_kernelIN5flash19enable_sm80_to_sm89INS1_16FlashAttnFwdSm80INS1_25CollectiveMainloopFwdSm80ILi4ELi1ELb0EN4cute5tupleIJNS5_1CILi128EEENS7_ILi96EEENS7_ILi64EEEEEELi64ENS_10bfloat16_tEfNS_4arch4Sm80ELb0ELb1ELb0ELb0ELb0ELb0ELb1ELb0EEENS1_21CollectiveEpilogueFwdINS6_IJS8_SA_S9_EEENS6_IJNS7_ILi1EEESI_SI_EEESC_SE_Li128ELb0ELb1ELb0ELb0EEENS1_19SingleTileSchedulerILb0ELb0ELb1ELi128EEEEEEEEEvNT_6ParamsE)
        /*0104*/ 	.word	0x00000000


	//----- nvinfo : EIATTR_MIN_STACK_SIZE
	.align		4
.L_54:
        /*0108*/ 	.byte	0x04, 0x12
        /*010a*/ 	.short	(.L_56 - .L_55)
	.align		4
.L_55:
        /*010c*/ 	.word	index@(_ZN7cutlass13device_kernelIN5flash19enable_sm80_to_sm89INS1_16FlashAttnFwdSm80INS1_25CollectiveMainloopFwdSm80ILi4ELi1ELb0EN4cute5tupleIJNS5_1CILi128EEENS7_ILi96EEENS7_ILi64EEEEEELi64ENS_10bfloat16_tEfNS_4arch4Sm80ELb0ELb1ELb0ELb1ELb0ELb0ELb1ELb0EEENS1_21CollectiveEpilogueFwdINS6_IJS8_SA_S9_EEENS6_IJNS7_ILi1EEESI_SI_EEESC_SE_Li128ELb1ELb1ELb0ELb0EEENS1_19SingleTileSchedulerILb1ELb0ELb1ELi128EEEEEEEEEvNT_6ParamsE)
        /*0110*/ 	.word	0x00000000


	//----- nvinfo : EIATTR_MIN_STACK_SIZE
	.align		4
.L_56:
        /*0114*/ 	.byte	0x04, 0x12
        /*0116*/ 	.short	(.L_58 - .L_57)
	.align		4
.L_57:
        /*0118*/ 	.word	index@(_ZN7cutlass13device_kernelIN5flash19enable_sm80_to_sm89INS1_16FlashAttnFwdSm80INS1_25CollectiveMainloopFwdSm80ILi4ELi1ELb0EN4cute5tupleIJNS5_1CILi128EEENS7_ILi96EEENS7_ILi64EEEEEELi64ENS_10bfloat16_tEfNS_4arch4Sm80ELb0ELb1ELb0ELb1ELb0ELb1ELb1ELb0EEENS1_21CollectiveEpilogueFwdINS6_IJS8_SA_S9_EEENS6_IJNS7_ILi1EEESI_SI_EEESC_SE_Li128ELb1ELb1ELb0ELb0EEENS1_19SingleTileSchedulerILb1ELb0ELb1ELi128EEEEEEEEEvNT_6ParamsE)
        /*011c*/ 	.word	0x00000000


	//----- nvinfo : EIATTR_MIN_STACK_SIZE
	.align		4
.L_58:
        /*0120*/ 	.byte	0x04, 0x12
        /*0122*/ 	.short	(.L_60 - .L_59)
	.align		4
.L_59:
        /*0124*/ 	.word	index@(_ZN7cutlass13device_kernelIN5flash19enable_sm80_to_sm89INS1_16FlashAttnFwdSm80INS1_25CollectiveMainloopFwdSm80ILi4ELi1ELb0EN4cute5tupleIJNS5_1CILi128EEENS7_ILi112EEENS7_ILi64EEEEEELi64ENS_10bfloat16_tEfNS_4arch4Sm80ELb1ELb0ELb0ELb0ELb0ELb0ELb1ELb0EEENS1_21CollectiveEpilogueFwdINS6_IJS8_SA_S9_EEENS6_IJNS7_ILi1EEESI_SI_EEESC_SE_Li128ELb0ELb1ELb0ELb0EEENS1_30DynamicPersistentTileSchedulerILi128ELi128ELb0ELb1ELb0EEEEEEEEEvNT_6ParamsE)
        /*0128*/ 	.word	0x00000000


	//----- nvinfo : EIATTR_MIN_STACK_SIZE
	.align		4
.L_60:
        /*012c*/ 	.byte	0x04, 0x12
        /*012e*/ 	.short	(.L_62 - .L_61)
	.align		4
.L_61:
        /*0130*/ 	.word	index@(_ZN7cutlass13device_kernelIN5flash19enable_sm80_to_sm89INS1_16FlashAttnFwdSm80INS1_25CollectiveMainloopFwdSm80ILi4ELi1ELb0EN4cute5tupleIJNS5_1CILi128EEENS7_ILi112EEENS7_ILi64EEEEEELi64ENS_10bfloat16_tEfNS_4arch4Sm80ELb1ELb0ELb0ELb1ELb0ELb0ELb1ELb0EEENS1_21CollectiveEpilogueFwdINS6_IJS8_SA_S9_EEENS6_IJNS7_ILi1EEESI_SI_EEESC_SE_Li128ELb1ELb1ELb0ELb0EEENS1_19SingleTileSchedulerILb1ELb0ELb1ELi128EEEEEEEEEvNT_6ParamsE)
        /*0134*/ 	.word	0x00000000


	//----- nvinfo : EIATTR_MIN_STACK_SIZE
	.align		4
.L_62:
        /*0138*/ 	.byte	0x04, 0x12
        /*013a*/ 	.short	(.L_64 - .L_63)
	.align		4
.L_63:
        /*013c*/ 	.word	index@(_ZN7cutlass13device_kernelIN5flash19enable_sm80_to_sm89INS1_16FlashAttnFwdSm80INS1_25CollectiveMainloopFwdSm80ILi4ELi1ELb0EN4cute5tupleIJNS5_1CILi128EEENS7_ILi112EEENS7_ILi64EEEEEELi64ENS_10bfloat16_tEfNS_4arch4Sm80ELb1ELb0ELb0ELb1ELb0ELb1ELb1ELb0EEENS1_21CollectiveEpilogueFwdINS6_IJS8_SA_S9_EEENS6_IJNS7_ILi1EEESI_SI_EEESC_SE_Li128ELb1ELb1ELb0ELb0EEENS1_19SingleTileSchedulerILb1ELb0ELb1ELi128EEEEEEEEEvNT_6ParamsE)
        /*0140*/ 	.word	0x00000000
.L_64:


//--------------------- .nv.compat                --------------------------
	.section	.nv.compat,"",@"SHT_CUDA_COMPAT_INFO"
	.align	4
        /*0000*/ 	.byte	0x02, 0x09, 0x01, 0x00, 0x02, 0x02, 0x01, 0x00, 0x02, 0x05, 0x05, 0x00, 0x03, 0x07, 0x01, 0x01
        /*0010*/ 	.byte	0x02, 0x03, 0x00, 0x00, 0x02, 0x06, 0x01, 0x00, 0x04, 0x0b, 0x08, 0x00, 0x00, 0x00, 0x00, 0x00
        /*0020*/ 	.byte	0x00, 0x00, 0x00, 0x00


//--------------------- .nv.info._ZN7cutlass13device_kernelIN5flash19enable_sm80_to_sm89INS1_16FlashAttnFwdSm80INS1_25CollectiveMainloopFwdSm80ILi4ELi1ELb0EN4cute5tupleIJNS5_1CILi128EEENS7_ILi112EEENS7_ILi64EEEEEELi64ENS_10bfloat16_tEfNS_4arch4Sm80ELb0ELb0ELb0ELb0ELb0ELb0ELb1ELb0EEENS1_21CollectiveEpilogueFwdINS6_IJS8_SA_S9_EEENS6_IJNS7_ILi1EEESI_SI_EEESC_SE_Li128ELb0ELb1ELb0ELb0EEENS1_19SingleTileSchedulerILb0ELb0ELb1ELi128EEEEEEEEEvNT_6ParamsE --------------------------
	.section	.nv.info._ZN7cutlass13device_kernelIN5flash19enable_sm80_to_sm89INS1_16FlashAttnFwdSm80INS1_25CollectiveMainloopFwdSm80ILi4ELi1ELb0EN4cute5tupleIJNS5_1CILi128EEENS7_ILi112EEENS7_ILi64EEEEEELi64ENS_10bfloat16_tEfNS_4arch4Sm80ELb0ELb0ELb0ELb0ELb0ELb0ELb1ELb0EEENS1_21CollectiveEpilogueFwdINS6_IJS8_SA_S9_EEENS6_IJNS7_ILi1EEESI_SI_EEESC_SE_Li128ELb0ELb1ELb0ELb0EEENS1_19SingleTileSchedulerILb0ELb0ELb1ELi128EEEEEEEEEvNT_6ParamsE,"",@"SHT_CUDA_INFO"
	.sectionflags	@""
	.align	4


	//----- nvinfo : EIATTR_CUDA_API_VERSION
	.align		4
        /*0000*/ 	.byte	0x04, 0x37
        /*0002*/ 	.short	(.L_66 - .L_65)
.L_65:
        /*0004*/ 	.word	0x00000082


	//----- nvinfo : EIATTR_KPARAM_INFO
	.align		4
.L_66:
        /*0008*/ 	.byte	0x04, 0x17
        /*000a*/ 	.short	(.L_68 - .L_67)
.L_67:
        /*000c*/ 	.word	0x00000000
        /*0010*/ 	.short	0x0000
        /*0012*/ 	.short	0x0000
        /*0014*/ 	.byte	0x00, 0xf0, 0x61, 0x10


	//----- nvinfo : EIATTR_SPARSE_MMA_MASK
	.align		4
.L_68:
        /*0018*/ 	.byte	0x03, 0x50
        /*001a*/ 	.short	0x0000


	//----- nvinfo : EIATTR_MAXREG_COUNT
	.align		4
        /*001c*/ 	.byte	0x03, 0x1b
        /*001e*/ 	.short	0x00ff


	//----- nvinfo : EIATTR_MERCURY_ISA_VERSION
	.align		4
        /*0020*/ 	.byte	0x03, 0x5f
        /*0022*/ 	.short	0x0101


	//----- nvinfo : EIATTR_EXIT_INSTR_OFFSETS
	.align		4
        /*0024*/ 	.byte	0x04, 0x1c
        /*0026*/ 	.short	(.L_70 - .L_69)


	//   ....[0]....
.L_69:
        /*0028*/ 	.word	0x00000010


	//----- nvinfo : EIATTR_MAX_THREADS
	.align		4
.L_70:
        /*002c*/ 	.byte	0x04, 0x05
        /*002e*/ 	.short	(.L_72 - .L_71)
.L_71:
        /*0030*/ 	.word	0x00000080
        /*0034*/ 	.word	0x00000001
        /*0038*/ 	.word	0x00000001


	//----- nvinfo : EIATTR_CBANK_PARAM_SIZE
	.align		4
.L_72:
        /*003c*/ 	.byte	0x03, 0x19
        /*003e*/ 	.short	0x0418


	//----- nvinfo : EIATTR_PARAM_CBANK
	.align		4
        /*0040*/ 	.byte	0x04, 0x0a
        /*0042*/ 	.short	(.L_74 - .L_73)
	.align		4
.L_73:
        /*0044*/ 	.word	index@(.nv.constant0._ZN7cutlass13device_kernelIN5flash19enable_sm80_to_sm89INS1_16FlashAttnFwdSm80INS1_25CollectiveMainloopFwdSm80ILi4ELi1ELb0EN4cute5tupleIJNS5_1CILi128EEENS7_ILi112EEENS7_ILi64EEEEEELi64ENS_10bfloat16_tEfNS_4arch4Sm80ELb0ELb0ELb0ELb0ELb0ELb0ELb1ELb0EEENS1_21CollectiveEpilogueFwdINS6_IJS8_SA_S9_EEENS6_IJNS7_ILi1EEESI_SI_EEESC_SE_Li128ELb0ELb1ELb0ELb0EEENS1_19SingleTileSchedulerILb0ELb0ELb1ELi128EEEEEEEEEvNT_6ParamsE)
        /*0048*/ 	.short	0x0210
        /*004a*/ 	.short	0x0418


	//----- nvinfo : EIATTR_SW_WAR
	.align		4
.L_74:
        /*004c*/ 	.byte	0x04, 0x36
        /*004e*/ 	.short	(.L_76 - .L_75)
.L_75:
        /*0050*/ 	.word	0x00000008
.L_76:


//--------------------- .nv.info._ZN7cutlass13device_kernelIN5flash19enable_sm80_to_sm89INS1_16FlashAttnFwdSm80INS1_25CollectiveMainloopFwdSm80ILi4ELi1ELb0EN4cute5tupleIJNS5_1CILi128EEENS7_ILi112EEENS7_ILi64EEEEEELi64ENS_10bfloat16_tEfNS_4arch4Sm80ELb0ELb0ELb0ELb1ELb0ELb0ELb1ELb0EEENS1_21CollectiveEpilogueFwdINS6_IJS8_SA_S9_EEENS6_IJNS7_ILi1EEESI_SI_EEESC_SE_Li128ELb1ELb1ELb0ELb0EEENS1_19SingleTileSchedulerILb1ELb0ELb1ELi128EEEEEEEEEvNT_6ParamsE --------------------------
	.section	.nv.info._ZN7cutlass13device_kernelIN5flash19enable_sm80_to_sm89INS1_16FlashAttnFwdSm80INS1_25CollectiveMainloopFwdSm80ILi4ELi1ELb0EN4cute5tupleIJNS5_1CILi128EEENS7_ILi112EEENS7_ILi64EEEEEELi64ENS_10bfloat16_tEfNS_4arch4Sm80ELb0ELb0ELb0ELb1ELb0ELb0ELb1ELb0EEENS1_21CollectiveEpilogueFwdINS6_IJS8_SA_S9_EEENS6_IJNS7_ILi1EEESI_SI_EEESC_SE_Li128ELb1ELb1ELb0ELb0EEENS1_19SingleTileSchedulerILb1ELb0ELb1ELi128EEEEEEEEEvNT_6ParamsE,"",@"SHT_CUDA_INFO"
	.sectionflags	@""
	.align	4


	//----- nvinfo : EIATTR_CUDA_API_VERSION
	.align		4
        /*0000*/ 	.byte	0x04, 0x37
        /*0002*/ 	.short	(.L_78 - .L_77)
.L_77:
        /*0004*/ 	.word	0x00000082


	//----- nvinfo : EIATTR_KPARAM_INFO
	.align		4
.L_78:
        /*0008*/ 	.byte	0x04, 0x17
        /*000a*/ 	.short	(.L_80 - .L_79)
.L_79:
        /*000c*/ 	.word	0x00000000
        /*0010*/ 	.short	0x0000
        /*0012*/ 	.short	0x0000
        /*0014*/ 	.byte	0x00, 0xf0, 0x61, 0x10


	//----- nvinfo : EIATTR_SPARSE_MMA_MASK
	.align		4
.L_80:
        /*0018*/ 	.byte	0x03, 0x50
        /*001a*/ 	.short	0x0000


	//----- nvinfo : EIATTR_MAXREG_COUNT
	.align		4
        /*001c*/ 	.byte	0x03, 0x1b
        /*001e*/ 	.short	0x00ff


	//----- nvinfo : EIATTR_MERCURY_ISA_VERSION
	.align		4
        /*0020*/ 	.byte	0x03, 0x5f
        /*0022*/ 	.short	0x0101


	//----- nvinfo : EIATTR_EXIT_INSTR_OFFSETS
	.align		4
        /*0024*/ 	.byte	0x04, 0x1c
        /*0026*/ 	.short	(.L_82 - .L_81)


	//   ....[0]....
.L_81:
        /*0028*/ 	.word	0x00000010


	//----- nvinfo : EIATTR_MAX_THREADS
	.align		4
.L_82:
        /*002c*/ 	.byte	0x04, 0x05
        /*002e*/ 	.short	(.L_84 - .L_83)
.L_83:
        /*0030*/ 	.word	0x00000080
        /*0034*/ 	.word	0x00000001
        /*0038*/ 	.word	0x00000001


	//----- nvinfo : EIATTR_CBANK_PARAM_SIZE
	.align		4
.L_84:
        /*003c*/ 	.byte	0x03, 0x19
        /*003e*/ 	.short	0x0418


	//----- nvinfo : EIATTR_PARAM_CBANK
	.align		4
        /*0040*/ 	.byte	0x04, 0x0a
        /*0042*/ 	.short	(.L_86 - .L_85)
	.align		4
.L_85:
        /*0044*/ 	.word	index@(.nv.constant0._ZN7cutlass13device_kernelIN5flash19enable_sm80_to_sm89INS1_16FlashAttnFwdSm80INS1_25CollectiveMainloopFwdSm80ILi4ELi1ELb0EN4cute5tupleIJNS5_1CILi128EEENS7_ILi112EEENS7_ILi64EEEEEELi64ENS_10bfloat16_tEfNS_4arch4Sm80ELb0ELb0ELb0ELb1ELb0ELb0ELb1ELb0EEENS1_21CollectiveEpilogueFwdINS6_IJS8_SA_S9_EEENS6_IJNS7_ILi1EEESI_SI_EEESC_SE_Li128ELb1ELb1ELb0ELb0EEENS1_19SingleTileSchedulerILb1ELb0ELb1ELi128EEEEEEEEEvNT_6ParamsE)
        /*0048*/ 	.short	0x0210
        /*004a*/ 	.short	0x0418


	//----- nvinfo : EIATTR_SW_WAR
	.align		4
.L_86:
        /*004c*/ 	.byte	0x04, 0x36
        /*004e*/ 	.short	(.L_88 - .L_87)
.L_87:
        /*0050*/ 	.word	0x00000008
.L_88:


//--------------------- .nv.info._ZN7cutlass13device_kernelIN5flash19enable_sm80_to_sm89INS1_16FlashAttnFwdSm80INS1_25CollectiveMainloopFwdSm80ILi4ELi1ELb0EN4cute5tupleIJNS5_1CILi128EEENS7_ILi112EEENS7_ILi64EEEEEELi64ENS_10bfloat16_tEfNS_4arch4Sm80ELb0ELb0ELb0ELb1ELb0ELb1ELb1ELb0EEENS1_21CollectiveEpilogueFwdINS6_IJS8_SA_S9_EEENS6_IJNS7_ILi1EEESI_SI_EEESC_SE_Li128ELb1ELb1ELb0ELb0EEENS1_19SingleTileSchedulerILb1ELb0ELb1ELi128EEEEEEEEEvNT_6ParamsE --------------------------
	.section	.nv.info._ZN7cutlass13device_kernelIN5flash19enable_sm80_to_sm89INS1_16FlashAttnFwdSm80INS1_25CollectiveMainloopFwdSm80ILi4ELi1ELb0EN4cute5tupleIJNS5_1CILi128EEENS7_ILi112EEENS7_ILi64EEEEEELi64ENS_10bfloat16_tEfNS_4arch4Sm80ELb0ELb0ELb0ELb1ELb0ELb1ELb1ELb0EEENS1_21CollectiveEpilogueFwdINS6_IJS8_SA_S9_EEENS6_IJNS7_ILi1EEESI_SI_EEESC_SE_Li128ELb1ELb1ELb0ELb0EEENS1_19SingleTileSchedulerILb1ELb0ELb1ELi128EEEEEEEEEvNT_6ParamsE,"",@"SHT_CUDA_INFO"
	.sectionflags	@""
	.align	4


	//----- nvinfo : EIATTR_CUDA_API_VERSION
	.align		4
        /*0000*/ 	.byte	0x04, 0x37
        /*0002*/ 	.short	(.L_90 - .L_89)
.L_89:
        /*0004*/ 	.word	0x00000082


	//----- nvinfo : EIATTR_KPARAM_INFO
	.align		4
.L_90:
        /*0008*/ 	.byte	0x04, 0x17
        /*000a*/ 	.short	(.L_92 - .L_91)
.L_91:
        /*000c*/ 	.word	0x00000000
        /*0010*/ 	.short	0x0000
        /*0012*/ 	.short	0x0000
        /*0014*/ 	.byte	0x00, 0xf0, 0x61, 0x10


	//----- nvinfo : EIATTR_SPARSE_MMA_MASK
	.align		4
.L_92:
        /*0018*/ 	.byte	0x03, 0x50
        /*001a*/ 	.short	0x0000


	//----- nvinfo : EIATTR_MAXREG_COUNT
	.align		4
        /*001c*/ 	.byte	0x03, 0x1b
        /*001e*/ 	.short	0x00ff


	//----- nvinfo : EIATTR_MERCURY_ISA_VERSION
	.align		4
        /*0020*/ 	.byte	0x03, 0x5f
        /*0022*/ 	.short	0x0101


	//----- nvinfo : EIATTR_EXIT_INSTR_OFFSETS
	.align		4
        /*0024*/ 	.byte	0x04, 0x1c
        /*0026*/ 	.short	(.L_94 - .L_93)


	//   ....[0]....
.L_93:
        /*0028*/ 	.word	0x00000010


	//----- nvinfo : EIATTR_MAX_THREADS
	.align		4
.L_94:
        /*002c*/ 	.byte	0x04, 0x05
        /*002e*/ 	.short	(.L_96 - .L_95)
.L_95:
        /*0030*/ 	.word	0x00000080
        /*0034*/ 	.word	0x00000001
        /*0038*/ 	.word	0x00000001


	//----- nvinfo : EIATTR_CBANK_PARAM_SIZE
	.align		4
.L_96:
        /*003c*/ 	.byte	0x03, 0x19
        /*003e*/ 	.short	0x0418


	//----- nvinfo : EIATTR_PARAM_CBANK
	.align		4
        /*0040*/ 	.byte	0x04, 0x0a
        /*0042*/ 	.short	(.L_98 - .L_97)
	.align		4
.L_97:
        /*0044*/ 	.word	index@(.nv.constant0._ZN7cutlass13device_kernelIN5flash19enable_sm80_to_sm89INS1_16FlashAttnFwdSm80INS1_25CollectiveMainloopFwdSm80ILi4ELi1ELb0EN4cute5tupleIJNS5_1CILi128EEENS7_ILi112EEENS7_ILi64EEEEEELi64ENS_10bfloat16_tEfNS_4arch4Sm80ELb0ELb0ELb0ELb1ELb0ELb1ELb1ELb0EEENS1_21CollectiveEpilogueFwdINS6_IJS8_SA_S9_EEENS6_IJNS7_ILi1EEESI_SI_EEESC_SE_Li128ELb1ELb1ELb0ELb0EEENS1_19SingleTileSchedulerILb1ELb0ELb1ELi128EEEEEEEEEvNT_6ParamsE)
        /*0048*/ 	.short	0x0210
        /*004a*/ 	.short	0x0418


	//----- nvinfo : EIATTR_SW_WAR
	.align		4
.L_98:
        /*004c*/ 	.byte	0x04, 0x36
        /*004e*/ 	.short	(.L_100 - .L_99)
.L_99:
        /*0050*/ 	.word	0x00000008
.L_100:


//--------------------- .nv.info._ZN7cutlass13device_kernelIN5flash19enable_sm80_to_sm89INS1_16FlashAttnFwdSm80INS1_25CollectiveMainloopFwdSm80ILi4ELi1ELb0EN4cute5tupleIJNS5_1CILi128EEENS7_ILi96EEENS7_ILi64EEEEEELi64ENS_10bfloat16_tEfNS_4arch4Sm80ELb0ELb1ELb0ELb0ELb0ELb0ELb1ELb0EEENS1_21CollectiveEpilogueFwdINS6_IJS8_SA_S9_EEENS6_IJNS7_ILi1EEESI_SI_EEESC_SE_Li128ELb0ELb1ELb0ELb0EEENS1_19SingleTileSchedulerILb0ELb0ELb1ELi128EEEEEEEEEvNT_6ParamsE --------------------------
	.section	.nv.info._ZN7cutlass13device_kernelIN5flash19enable_sm80_to_sm89INS1_16FlashAttnFwdSm80INS1_25CollectiveMainloopFwdSm80ILi4ELi1ELb0EN4cute5tupleIJNS5_1CILi128EEENS7_ILi96EEENS7_ILi64EEEEEELi64ENS_10bfloat16_tEfNS_4arch4Sm80ELb0ELb1ELb0ELb0ELb0ELb0ELb1ELb0EEENS1_21CollectiveEpilogueFwdINS6_IJS8_SA_S9_EEENS6_IJNS7_ILi1EEESI_SI_EEESC_SE_Li128ELb0ELb1ELb0ELb0EEENS1_19SingleTileSchedulerILb0ELb0ELb1ELi128EEEEEEEEEvNT_6ParamsE,"",@"SHT_CUDA_INFO"
	.sectionflags	@""
	.align	4


	//----- nvinfo : EIATTR_CUDA_API_VERSION
	.align		4
        /*0000*/ 	.byte	0x04, 0x37
        /*0002*/ 	.short	(.L_102 - .L_101)
.L_101:
        /*0004*/ 	.word	0x00000082


	//----- nvinfo : EIATTR_KPARAM_INFO
	.align		4
.L_102:
        /*0008*/ 	.byte	0x04, 0x17
        /*000a*/ 	.short	(.L_104 - .L_103)
.L_103:
        /*000c*/ 	.word	0x00000000
        /*0010*/ 	.short	0x0000
        /*0012*/ 	.short	0x0000
        /*0014*/ 	.byte	0x00, 0xf0, 0x61, 0x10


	//----- nvinfo : EIATTR_SPARSE_MMA_MASK
	.align		4
.L_104:
        /*0018*/ 	.byte	0x03, 0x50
        /*001a*/ 	.short	0x0000


	//----- nvinfo : EIATTR_MAXREG_COUNT
	.align		4
        /*001c*/ 	.byte	0x03, 0x1b
        /*001e*/ 	.short	0x00ff


	//----- nvinfo : EIATTR_MERCURY_ISA_VERSION
	.align		4
        /*0020*/ 	.byte	0x03, 0x5f
        /*0022*/ 	.short	0x0101


	//----- nvinfo : EIATTR_EXIT_INSTR_OFFSETS
	.align		4
        /*0024*/ 	.byte	0x04, 0x1c
        /*0026*/ 	.short	(.L_106 - .L_105)


	//   ....[0]....
.L_105:
        /*0028*/ 	.word	0x00000010


	//----- nvinfo : EIATTR_MAX_THREADS
	.align		4
.L_106:
        /*002c*/ 	.byte	0x04, 0x05
        /*002e*/ 	.short	(.L_108 - .L_107)
.L_107:
        /*0030*/ 	.word	0x00000080
        /*0034*/ 	.word	0x00000001
        /*0038*/ 	.word	0x00000001


	//----- nvinfo : EIATTR_CBANK_PARAM_SIZE
	.align		4
.L_108:
        /*003c*/ 	.byte	0x03, 0x19
        /*003e*/ 	.short	0x0418


	//----- nvinfo : EIATTR_PARAM_CBANK
	.align		4
        /*0040*/ 	.byte	0x04, 0x0a
        /*0042*/ 	.short	(.L_110 - .L_109)
	.align		4
.L_109:
        /*0044*/ 	.word	index@(.nv.constant0._ZN7cutlass13device_kernelIN5flash19enable_sm80_to_sm89INS1_16FlashAttnFwdSm80INS1_25CollectiveMainloopFwdSm80ILi4ELi1ELb0EN4cute5tupleIJNS5_1CILi128EEENS7_ILi96EEENS7_ILi64EEEEEELi64ENS_10bfloat16_tEfNS_4arch4Sm80ELb0ELb1ELb0ELb0ELb0ELb0ELb1ELb0EEENS1_21CollectiveEpilogueFwdINS6_IJS8_SA_S9_EEENS6_IJNS7_ILi1EEESI_SI_EEESC_SE_Li128ELb0ELb1ELb0ELb0EEENS1_19SingleTileSchedulerILb0ELb0ELb1ELi128EEEEEEEEEvNT_6ParamsE)
        /*0048*/ 	.short	0x0210
        /*004a*/ 	.short	0x0418


	//----- nvinfo : EIATTR_SW_WAR
	.align		4
.L_110:
        /*004c*/ 	.byte	0x04, 0x36
        /*004e*/ 	.short	(.L_112 - .L_111)
.L_111:
        /*0050*/ 	.word	0x00000008
.L_112:


//--------------------- .nv.info._ZN7cutlass13device_kernelIN5flash19enable_sm80_to_sm89INS1_16FlashAttnFwdSm80INS1_25CollectiveMainloopFwdSm80ILi4ELi1ELb0EN4cute5tupleIJNS5_1CILi128EEENS7_ILi96EEENS7_ILi64EEEEEELi64ENS_10bfloat16_tEfNS_4arch4Sm80ELb0ELb1ELb0ELb1ELb0ELb0ELb1ELb0EEENS1_21CollectiveEpilogueFwdINS6_IJS8_SA_S9_EEENS6_IJNS7_ILi1EEESI_SI_EEESC_SE_Li128ELb1ELb1ELb0ELb0EEENS1_19SingleTileSchedulerILb1ELb0ELb1ELi128EEEEEEEEEvNT_6ParamsE --------------------------
	.section	.nv.info._ZN7cutlass13device_kernelIN5flash19enable_sm80_to_sm89INS1_16FlashAttnFwdSm80INS1_25CollectiveMainloopFwdSm80ILi4ELi1ELb0EN4cute5tupleIJNS5_1CILi128EEENS7_ILi96EEENS7_ILi64EEEEEELi64ENS_10bfloat16_tEfNS_4arch4Sm80ELb0ELb1ELb0ELb1ELb0ELb0ELb1ELb0EEENS1_21CollectiveEpilogueFwdINS6_IJS8_SA_S9_EEENS6_IJNS7_ILi1EEESI_SI_EEESC_SE_Li128ELb1ELb1ELb0ELb0EEENS1_19SingleTileSchedulerILb1ELb0ELb1ELi128EEEEEEEEEvNT_6ParamsE,"",@"SHT_CUDA_INFO"
	.sectionflags	@""
	.align	4


	//----- nvinfo : EIATTR_CUDA_API_VERSION
	.align		4
        /*0000*/ 	.byte	0x04, 0x37
        /*0002*/ 	.short	(.L_114 - .L_113)
.L_113:
        /*0004*/ 	.word	0x00000082


	//----- nvinfo : EIATTR_KPARAM_INFO
	.align		4
.L_114:
        /*0008*/ 	.byte	0x04, 0x17
        /*000a*/ 	.short	(.L_116 - .L_115)
.L_115:
        /*000c*/ 	.word	0x00000000
        /*0010*/ 	.short	0x0000
        /*0012*/ 	.short	0x0000
        /*0014*/ 	.byte	0x00, 0xf0, 0x61, 0x10


	//----- nvinfo : EIATTR_SPARSE_MMA_MASK
	.align		4
.L_116:
        /*0018*/ 	.byte	0x03, 0x50
        /*001a*/ 	.short	0x0000


	//----- nvinfo : EIATTR_MAXREG_COUNT
	.align		4
        /*001c*/ 	.byte	0x03, 0x1b
        /*001e*/ 	.short	0x00ff


	//----- nvinfo : EIATTR_MERCURY_ISA_VERSION
	.align		4
        /*0020*/ 	.byte	0x03, 0x5f
        /*0022*/ 	.short	0x0101


	//----- nvinfo : EIATTR_EXIT_INSTR_OFFSETS
	.align		4
        /*0024*/ 	.byte	0x04, 0x1c
        /*0026*/ 	.short	(.L_118 - .L_117)


	//   ....[0]....
.L_117:
        /*0028*/ 	.word	0x00000010


	//----- nvinfo : EIATTR_MAX_THREADS
	.align		4
.L_118:
        /*002c*/ 	.byte	0x04, 0x05
        /*002e*/ 	.short	(.L_120 - .L_119)
.L_119:
        /*0030*/ 	.word	0x00000080
        /*0034*/ 	.word	0x00000001
        /*0038*/ 	.word	0x00000001


	//----- nvinfo : EIATTR_CBANK_PARAM_SIZE
	.align		4
.L_120:
        /*003c*/ 	.byte	0x03, 0x19
        /*003e*/ 	.short	0x0418


	//----- nvinfo : EIATTR_PARAM_CBANK
	.align		4
        /*0040*/ 	.byte	0x04, 0x0a
        /*0042*/ 	.short	(.L_122 - .L_121)
	.align		4
.L_121:
        /*0044*/ 	.word	index@(.nv.constant0._ZN7cutlass13device_kernelIN5flash19enable_sm80_to_sm89INS1_16FlashAttnFwdSm80INS1_25CollectiveMainloopFwdSm80ILi4ELi1ELb0EN4cute5tupleIJNS5_1CILi128EEENS7_ILi96EEENS7_ILi64EEEEEELi64ENS_10bfloat16_tEfNS_4arch4Sm80ELb0ELb1ELb0ELb1ELb0ELb0ELb1ELb0EEENS1_21CollectiveEpilogueFwdINS6_IJS8_SA_S9_EEENS6_IJNS7_ILi1EEESI_SI_EEESC_SE_Li128ELb1ELb1ELb0ELb0EEENS1_19SingleTileSchedulerILb1ELb0ELb1ELi128EEEEEEEEEvNT_6ParamsE)
        /*0048*/ 	.short	0x0210
        /*004a*/ 	.short	0x0418


	//----- nvinfo : EIATTR_SW_WAR
	.align		4
.L_122:
        /*004c*/ 	.byte	0x04, 0x36
        /*004e*/ 	.short	(.L_124 - .L_123)
.L_123:
        /*0050*/ 	.word	0x00000008
.L_124:


//--------------------- .nv.info._ZN7cutlass13device_kernelIN5flash19enable_sm80_to_sm89INS1_16FlashAttnFwdSm80INS1_25CollectiveMainloopFwdSm80ILi4ELi1ELb0EN4cute5tupleIJNS5_1CILi128EEENS7_ILi96EEENS7_ILi64EEEEEELi64ENS_10bfloat16_tEfNS_4arch4Sm80ELb0ELb1ELb0ELb1ELb0ELb1ELb1ELb0EEENS1_21CollectiveEpilogueFwdINS6_IJS8_SA_S9_EEENS6_IJNS7_ILi1EEESI_SI_EEESC_SE_Li128ELb1ELb1ELb0ELb0EEENS1_19SingleTileSchedulerILb1ELb0ELb1ELi128EEEEEEEEEvNT_6ParamsE --------------------------
	.section	.nv.info._ZN7cutlass13device_kernelIN5flash19enable_sm80_to_sm89INS1_16FlashAttnFwdSm80INS1_25CollectiveMainloopFwdSm80ILi4ELi1ELb0EN4cute5tupleIJNS5_1CILi128EEENS7_ILi96EEENS7_ILi64EEEEEELi64ENS_10bfloat16_tEfNS_4arch4Sm80ELb0ELb1ELb0ELb1ELb0ELb1ELb1ELb0EEENS1_21CollectiveEpilogueFwdINS6_IJS8_SA_S9_EEENS6_IJNS7_ILi1EEESI_SI_EEESC_SE_Li128ELb1ELb1ELb0ELb0EEENS1_19SingleTileSchedulerILb1ELb0ELb1ELi128EEEEEEEEEvNT_6ParamsE,"",@"SHT_CUDA_INFO"
	.sectionflags	@""
	.align	4


	//----- nvinfo : EIATTR_CUDA_API_VERSION
	.align		4
        /*0000*/ 	.byte	0x04, 0x37
        /*0002*/ 	.short	(.L_126 - .L_125)
.L_125:
        /*0004*/ 	.word	0x00000082


	//----- nvinfo : EIATTR_KPARAM_INFO
	.align		4
.L_126:
        /*0008*/ 	.byte	0x04, 0x17
        /*000a*/ 	.short	(.L_128 - .L_127)
.L_127:
        /*000c*/ 	.word	0x00000000
        /*0010*/ 	.short	0x0000
        /*0012*/ 	.short	0x0000
        /*0014*/ 	.byte	0x00, 0xf0, 0x61, 0x10


	//----- nvinfo : EIATTR_SPARSE_MMA_MASK
	.align		4
.L_128:
        /*0018*/ 	.byte	0x03, 0x50
        /*001a*/ 	.short	0x0000


	//----- nvinfo : EIATTR_MAXREG_COUNT
	.align		4
        /*001c*/ 	.byte	0x03, 0x1b
        /*001e*/ 	.short	0x00ff


	//----- nvinfo : EIATTR_MERCURY_ISA_VERSION
	.align		4
        /*0020*/ 	.byte	0x03, 0x5f
        /*0022*/ 	.short	0x0101


	//----- nvinfo : EIATTR_EXIT_INSTR_OFFSETS
	.align		4
        /*0024*/ 	.byte	0x04, 0x1c
        /*0026*/ 	.short	(.L_130 - .L_129)


	//   ....[0]....
.L_129:
        /*0028*/ 	.word	0x00000010


	//----- nvinfo : EIATTR_MAX_THREADS
	.align		4
.L_130:
        /*002c*/ 	.byte	0x04, 0x05
        /*002e*/ 	.short	(.L_132 - .L_131)
.L_131:
        /*0030*/ 	.word	0x00000080
        /*0034*/ 	.word	0x00000001
        /*0038*/ 	.word	0x00000001


	//----- nvinfo : EIATTR_CBANK_PARAM_SIZE
	.align		4
.L_132:
        /*003c*/ 	.byte	0x03, 0x19
        /*003e*/ 	.short	0x0418


	//----- nvinfo : EIATTR_PARAM_CBANK
	.align		4
        /*0040*/ 	.byte	0x04, 0x0a
        /*0042*/ 	.short	(.L_134 - .L_133)
	.align		4
.L_133:
        /*0044*/ 	.word	index@(.nv.constant0._ZN7cutlass13device_kernelIN5flash19enable_sm80_to_sm89INS1_16FlashAttnFwdSm80INS1_25CollectiveMainloopFwdSm80ILi4ELi1ELb0EN4cute5tupleIJNS5_1CILi128EEENS7_ILi96EEENS7_ILi64EEEEEELi64ENS_10bfloat16_tEfNS_4arch4Sm80ELb0ELb1ELb0ELb1ELb0ELb1ELb1ELb0EEENS1_21CollectiveEpilogueFwdINS6_IJS8_SA_S9_EEENS6_IJNS7_ILi1EEESI_SI_EEESC_SE_Li128ELb1ELb1ELb0ELb0EEENS1_19SingleTileSchedulerILb1ELb0ELb1ELi128EEEEEEEEEvNT_6ParamsE)
        /*0048*/ 	.short	0x0210
        /*004a*/ 	.short	0x0418


	//----- nvinfo : EIATTR_SW_WAR
	.align		4
.L_134:
        /*004c*/ 	.byte	0x04, 0x36
        /*004e*/ 	.short	(.L_136 - .L_135)
.L_135:
        /*0050*/ 	.word	0x00000008
.L_136:


//--------------------- .nv.info._ZN7cutlass13device_kernelIN5flash19enable_sm80_to_sm89INS1_16FlashAttnFwdSm80INS1_25CollectiveMainloopFwdSm80ILi4ELi1ELb0EN4cute5tupleIJNS5_1CILi128EEENS7_ILi112EEENS7_ILi64EEEEEELi64ENS_10bfloat16_tEfNS_4arch4Sm80ELb1ELb0ELb0ELb0ELb0ELb0ELb1ELb0EEENS1_21CollectiveEpilogueFwdINS6_IJS8_SA_S9_EEENS6_IJNS7_ILi1EEESI_SI_EEESC_SE_Li128ELb0ELb1ELb0ELb0EEENS1_30DynamicPersistentTileSchedulerILi128ELi128ELb0ELb1ELb0EEEEEEEEEvNT_6ParamsE --------------------------
	.section	.nv.info._ZN7cutlass13device_kernelIN5flash19enable_sm80_to_sm89INS1_16FlashAttnFwdSm80INS1_25CollectiveMainloopFwdSm80ILi4ELi1ELb0EN4cute5tupleIJNS5_1CILi128EEENS7_ILi112EEENS7_ILi64EEEEEELi64ENS_10bfloat16_tEfNS_4arch4Sm80ELb1ELb0ELb0ELb0ELb0ELb0ELb1ELb0EEENS1_21CollectiveEpilogueFwdINS6_IJS8_SA_S9_EEENS6_IJNS7_ILi1EEESI_SI_EEESC_SE_Li128ELb0ELb1ELb0ELb0EEENS1_30DynamicPersistentTileSchedulerILi128ELi128ELb0ELb1ELb0EEEEEEEEEvNT_6ParamsE,"",@"SHT_CUDA_INFO"
	.sectionflags	@""
	.align	4


	//----- nvinfo : EIATTR_CUDA_API_VERSION
	.align		4
        /*0000*/ 	.byte	0x04, 0x37
        /*0002*/ 	.short	(.L_138 - .L_137)
.L_137:
        /*0004*/ 	.word	0x00000082


	//----- nvinfo : EIATTR_KPARAM_INFO
	.align		4
.L_138:
        /*0008*/ 	.byte	0x04, 0x17
        /*000a*/ 	.short	(.L_140 - .L_139)
.L_139:
        /*000c*/ 	.word	0x00000000
        /*0010*/ 	.short	0x0000
        /*0012*/ 	.short	0x0000
        /*0014*/ 	.byte	0x00, 0xf0, 0xa1, 0x10


	//----- nvinfo : EIATTR_SPARSE_MMA_MASK
	.align		4
.L_140:
        /*0018*/ 	.byte	0x03, 0x50
        /*001a*/ 	.short	0x0000


	//----- nvinfo : EIATTR_MAXREG_COUNT
	.align		4
        /*001c*/ 	.byte	0x03, 0x1b
        /*001e*/ 	.short	0x00ff


	//----- nvinfo : EIATTR_MERCURY_ISA_VERSION
	.align		4
        /*0020*/ 	.byte	0x03, 0x5f
        /*0022*/ 	.short	0x0101


	//----- nvinfo : EIATTR_EXIT_INSTR_OFFSETS
	.align		4
        /*0024*/ 	.byte	0x04, 0x1c
        /*0026*/ 	.short	(.L_142 - .L_141)


	//   ....[0]....
.L_141:
        /*0028*/ 	.word	0x00000010


	//----- nvinfo : EIATTR_MAX_THREADS
	.align		4
.L_142:
        /*002c*/ 	.byte	0x04, 0x05
        /*002e*/ 	.short	(.L_144 - .L_143)
.L_143:
        /*0030*/ 	.word	0x00000080
        /*0034*/ 	.word	0x00000001
        /*0038*/ 	.word	0x00000001


	//----- nvinfo : EIATTR_CBANK_PARAM_SIZE
	.align		4
.L_144:
        /*003c*/ 	.byte	0x03, 0x19
        /*003e*/ 	.short	0x0428


	//----- nvinfo : EIATTR_PARAM_CBANK
	.align		4
        /*0040*/ 	.byte	0x04, 0x0a
        /*0042*/ 	.short	(.L_146 - .L_145)
	.align		4
.L_145:
        /*0044*/ 	.word	index@(.nv.constant0._ZN7cutlass13device_kernelIN5flash19enable_sm80_to_sm89INS1_16FlashAttnFwdSm80INS1_25CollectiveMainloopFwdSm80ILi4ELi1ELb0EN4cute5tupleIJNS5_1CILi128EEENS7_ILi112EEENS7_ILi64EEEEEELi64ENS_10bfloat16_tEfNS_4arch4Sm80ELb1ELb0ELb0ELb0ELb0ELb0ELb1ELb0EEENS1_21CollectiveEpilogueFwdINS6_IJS8_SA_S9_EEENS6_IJNS7_ILi1EEESI_SI_EEESC_SE_Li128ELb0ELb1ELb0ELb0EEENS1_30DynamicPersistentTileSchedulerILi128ELi128ELb0ELb1ELb0EEEEEEEEEvNT_6ParamsE)
        /*0048*/ 	.short	0x0210
        /*004a*/ 	.short	0x0428


	//----- nvinfo : EIATTR_SW_WAR
	.align		4
.L_146:
        /*004c*/ 	.byte	0x04, 0x36
        /*004e*/ 	.short	(.L_148 - .L_147)
.L_147:
        /*0050*/ 	.word	0x00000008
.L_148:


//--------------------- .nv.info._ZN7cutlass13device_kernelIN5flash19enable_sm80_to_sm89INS1_16FlashAttnFwdSm80INS1_25CollectiveMainloopFwdSm80ILi4ELi1ELb0EN4cute5tupleIJNS5_1CILi128EEENS7_ILi112EEENS7_ILi64EEEEEELi64ENS_10bfloat16_tEfNS_4arch4Sm80ELb1ELb0ELb0ELb1ELb0ELb0ELb1ELb0EEENS1_21CollectiveEpilogueFwdINS6_IJS8_SA_S9_EEENS6_IJNS7_ILi1EEESI_SI_EEESC_SE_Li128ELb1ELb1ELb0ELb0EEENS1_19SingleTileSchedulerILb1ELb0ELb1ELi128EEEEEEEEEvNT_6ParamsE --------------------------
	.section	.nv.info._ZN7cutlass13device_kernelIN5flash19enable_sm80_to_sm89INS1_16FlashAttnFwdSm80INS1_25CollectiveMainloopFwdSm80ILi4ELi1ELb0EN4cute5tupleIJNS5_1CILi128EEENS7_ILi112EEENS7_ILi64EEEEEELi64ENS_10bfloat16_tEfNS_4arch4Sm80ELb1ELb0ELb0ELb1ELb0ELb0ELb1ELb0EEENS1_21CollectiveEpilogueFwdINS6_IJS8_SA_S9_EEENS6_IJNS7_ILi1EEESI_SI_EEESC_SE_Li128ELb1ELb1ELb0ELb0EEENS1_19SingleTileSchedulerILb1ELb0ELb1ELi128EEEEEEEEEvNT_6ParamsE,"",@"SHT_CUDA_INFO"
	.sectionflags	@""
	.align	4


	//----- nvinfo : EIATTR_CUDA_API_VERSION
	.align		4
        /*0000*/ 	.byte	0x04, 0x37
        /*0002*/ 	.short	(.L_150 - .L_149)
.L_149:
        /*0004*/ 	.word	0x00000082


	//----- nvinfo : EIATTR_KPARAM_INFO
	.align		4
.L_150:
        /*0008*/ 	.byte	0x04, 0x17
        /*000a*/ 	.short	(.L_152 - .L_151)
.L_151:
        /*000c*/ 	.word	0x00000000
        /*0010*/ 	.short	0x0000
        /*0012*/ 	.short	0x0000
        /*0014*/ 	.byte	0x00, 0xf0, 0x61, 0x10


	//----- nvinfo : EIATTR_SPARSE_MMA_MASK
	.align		4
.L_152:
        /*0018*/ 	.byte	0x03, 0x50
        /*001a*/ 	.short	0x0000


	//----- nvinfo : EIATTR_MAXREG_COUNT
	.align		4
        /*001c*/ 	.byte	0x03, 0x1b
        /*001e*/ 	.short	0x00ff


	//----- nvinfo : EIATTR_MERCURY_ISA_VERSION
	.align		4
        /*0020*/ 	.byte	0x03, 0x5f
        /*0022*/ 	.short	0x0101


	//----- nvinfo : EIATTR_EXIT_INSTR_OFFSETS
	.align		4
        /*0024*/ 	.byte	0x04, 0x1c
        /*0026*/ 	.short	(.L_154 - .L_153)


	//   ....[0]....
.L_153:
        /*0028*/ 	.word	0x00000010


	//----- nvinfo : EIATTR_MAX_THREADS
	.align		4
.L_154:
        /*002c*/ 	.byte	0x04, 0x05
        /*002e*/ 	.short	(.L_156 - .L_155)
.L_155:
        /*0030*/ 	.word	0x00000080
        /*0034*/ 	.word	0x00000001
        /*0038*/ 	.word	0x00000001


	//----- nvinfo : EIATTR_CBANK_PARAM_SIZE
	.align		4
.L_156:
        /*003c*/ 	.byte	0x03, 0x19
        /*003e*/ 	.short	0x0418


	//----- nvinfo : EIATTR_PARAM_CBANK
	.align		4
        /*0040*/ 	.byte	0x04, 0x0a
        /*0042*/ 	.short	(.L_158 - .L_157)
	.align		4
.L_157:
        /*0044*/ 	.word	index@(.nv.constant0._ZN7cutlass13device_kernelIN5flash19enable_sm80_to_sm89INS1_16FlashAttnFwdSm80INS1_25CollectiveMainloopFwdSm80ILi4ELi1ELb0EN4cute5tupleIJNS5_1CILi128EEENS7_ILi112EEENS7_ILi64EEEEEELi64ENS_10bfloat16_tEfNS_4arch4Sm80ELb1ELb0ELb0ELb1ELb0ELb0ELb1ELb0EEENS1_21CollectiveEpilogueFwdINS6_IJS8_SA_S9_EEENS6_IJNS7_ILi1EEESI_SI_EEESC_SE_Li128ELb1ELb1ELb0ELb0EEENS1_19SingleTileSchedulerILb1ELb0ELb1ELi128EEEEEEEEEvNT_6ParamsE)
        /*0048*/ 	.short	0x0210
        /*004a*/ 	.short	0x0418


	//----- nvinfo : EIATTR_SW_WAR
	.align		4
.L_158:
        /*004c*/ 	.byte	0x04, 0x36
        /*004e*/ 	.short	(.L_160 - .L_159)
.L_159:
        /*0050*/ 	.word	0x00000008
.L_160:


//--------------------- .nv.info._ZN7cutlass13device_kernelIN5flash19enable_sm80_to_sm89INS1_16FlashAttnFwdSm80INS1_25CollectiveMainloopFwdSm80ILi4ELi1ELb0EN4cute5tupleIJNS5_1CILi128EEENS7_ILi112EEENS7_ILi64EEEEEELi64ENS_10bfloat16_tEfNS_4arch4Sm80ELb1ELb0ELb0ELb1ELb0ELb1ELb1ELb0EEENS1_21CollectiveEpilogueFwdINS6_IJS8_SA_S9_EEENS6_IJNS7_ILi1EEESI_SI_EEESC_SE_Li128ELb1ELb1ELb0ELb0EEENS1_19SingleTileSchedulerILb1ELb0ELb1ELi128EEEEEEEEEvNT_6ParamsE --------------------------
	.section	.nv.info._ZN7cutlass13device_kernelIN5flash19enable_sm80_to_sm89INS1_16FlashAttnFwdSm80INS1_25CollectiveMainloopFwdSm80ILi4ELi1ELb0EN4cute5tupleIJNS5_1CILi128EEENS7_ILi112EEENS7_ILi64EEEEEELi64ENS_10bfloat16_tEfNS_4arch4Sm80ELb1ELb0ELb0ELb1ELb0ELb1ELb1ELb0EEENS1_21CollectiveEpilogueFwdINS6_IJS8_SA_S9_EEENS6_IJNS7_ILi1EEESI_SI_EEESC_SE_Li128ELb1ELb1ELb0ELb0EEENS1_19SingleTileSchedulerILb1ELb0ELb1ELi128EEEEEEEEEvNT_6ParamsE,"",@"SHT_CUDA_INFO"
	.sectionflags	@""
	.align	4


	//----- nvinfo : EIATTR_CUDA_API_VERSION
	.align		4
        /*0000*/ 	.byte	0x04, 0x37
        /*0002*/ 	.short	(.L_162 - .L_161)
.L_161:
        /*0004*/ 	.word	0x00000082


	//----- nvinfo : EIATTR_KPARAM_INFO
	.align		4
.L_162:
        /*0008*/ 	.byte	0x04, 0x17
        /*000a*/ 	.short	(.L_164 - .L_163)
.L_163:
        /*000c*/ 	.word	0x00000000
        /*0010*/ 	.short	0x0000
        /*0012*/ 	.short	0x0000
        /*0014*/ 	.byte	0x00, 0xf0, 0x61, 0x10


	//----- nvinfo : EIATTR_SPARSE_MMA_MASK
	.align		4
.L_164:
        /*0018*/ 	.byte	0x03, 0x50
        /*001a*/ 	.short	0x0000


	//----- nvinfo : EIATTR_MAXREG_COUNT
	.align		4
        /*001c*/ 	.byte	0x03, 0x1b
        /*001e*/ 	.short	0x00ff


	//----- nvinfo : EIATTR_MERCURY_ISA_VERSION
	.align		4
        /*0020*/ 	.byte	0x03, 0x5f
        /*0022*/ 	.short	0x0101


	//----- nvinfo : EIATTR_EXIT_INSTR_OFFSETS
	.align		4
        /*0024*/ 	.byte	0x04, 0x1c
        /*0026*/ 	.short	(.L_166 - .L_165)


	//   ....[0]....
.L_165:
        /*0028*/ 	.word	0x00000010


	//----- nvinfo : EIATTR_MAX_THREADS
	.align		4
.L_166:
        /*002c*/ 	.byte	0x04, 0x05
        /*002e*/ 	.short	(.L_168 - .L_167)
.L_167:
        /*0030*/ 	.word	0x00000080
        /*0034*/ 	.word	0x00000001
        /*0038*/ 	.word	0x00000001


	//----- nvinfo : EIATTR_CBANK_PARAM_SIZE
	.align		4
.L_168:
        /*003c*/ 	.byte	0x03, 0x19
        /*003e*/ 	.short	0x0418


	//----- nvinfo : EIATTR_PARAM_CBANK
	.align		4
        /*0040*/ 	.byte	0x04, 0x0a
        /*0042*/ 	.short	(.L_170 - .L_169)
	.align		4
.L_169:
        /*0044*/ 	.word	index@(.nv.constant0._ZN7cutlass13device_kernelIN5flash19enable_sm80_to_sm89INS1_16FlashAttnFwdSm80INS1_25CollectiveMainloopFwdSm80ILi4ELi1ELb0EN4cute5tupleIJNS5_1CILi128EEENS7_ILi112EEENS7_ILi64EEEEEELi64ENS_10bfloat16_tEfNS_4arch4Sm80ELb1ELb0ELb0ELb1ELb0ELb1ELb1ELb0EEENS1_21CollectiveEpilogueFwdINS6_IJS8_SA_S9_EEENS6_IJNS7_ILi1EEESI_SI_EEESC_SE_Li128ELb1ELb1ELb0ELb0EEENS1_19SingleTileSchedulerILb1ELb0ELb1ELi128EEEEEEEEEvNT_6ParamsE)
        /*0048*/ 	.short	0x0210
        /*004a*/ 	.short	0x0418


	//----- nvinfo : EIATTR_SW_WAR
	.align		4
.L_170:
        /*004c*/ 	.byte	0x04, 0x36
        /*004e*/ 	.short	(.L_172 - .L_171)
.L_171:
        /*0050*/ 	.word	0x00000008
.L_172:


//--------------------- .nv.callgraph             --------------------------
	.section	.nv.callgraph,"",@"SHT_CUDA_CALLGRAPH"
	.align	4
	.sectionentsize	8
	.align		4
        /*0000*/ 	.word	0x00000000
	.align		4
        /*0004*/ 	.word	0xffffffff
	.align		4
        /*0008*/ 	.word	0x00000000
	.align		4
        /*000c*/ 	.word	0xfffffffe
	.align		4
        /*0010*/ 	.word	0x00000000
	.align		4
        /*0014*/ 	.word	0xfffffffd
	.align		4
        /*0018*/ 	.word	0x00000000
	.align		4
        /*001c*/ 	.word	0xfffffffc


//--------------------- .nv.constant4             --------------------------
	.section	.nv.constant4,"a",@progbits
	.align	8
	.align		8
.nv.constant4:
        /*0000*/ 	.dword	_ZN65_INTERNAL_ebe2f5a5_29_flash_fwd_hdim64_bf16_sm80_cu_8e232a79_40274cuda3std3__45__cpo5beginE
	.align		8
        /*0008*/ 	.dword	_ZN65_INTERNAL_ebe2f5a5_29_flash_fwd_hdim64_bf16_sm80_cu_8e232a79_40274cuda3std3__45__cpo3endE
	.align		8
        /*0010*/ 	.dword	_ZN65_INTERNAL_ebe2f5a5_29_flash_fwd_hdim64_bf16_sm80_cu_8e232a79_40274cuda3std3__45__cpo6cbeginE
	.align		8
        /*0018*/ 	.dword	_ZN65_INTERNAL_ebe2f5a5_29_flash_fwd_hdim64_bf16_sm80_cu_8e232a79_40274cuda3std3__45__cpo4cendE
	.align		8
        /*0020*/ 	.dword	_ZN65_INTERNAL_ebe2f5a5_29_flash_fwd_hdim64_bf16_sm80_cu_8e232a79_40274cuda3std3__467_GLOBAL__N__ebe2f5a5_29_flash_fwd_hdim64_bf16_sm80_cu_8e232a79_40276ignoreE
	.align		8
        /*0028*/ 	.dword	_ZN65_INTERNAL_ebe2f5a5_29_flash_fwd_hdim64_bf16_sm80_cu_8e232a79_40274cuda3std3__419piecewise_constructE
	.align		8
        /*0030*/ 	.dword	_ZN65_INTERNAL_ebe2f5a5_29_flash_fwd_hdim64_bf16_sm80_cu_8e232a79_40274cuda3std3__48in_placeE
	.align		8
        /*0038*/ 	.dword	_ZN65_INTERNAL_ebe2f5a5_29_flash_fwd_hdim64_bf16_sm80_cu_8e232a79_40274cuda3std6ranges3__45__cpo4swapE
	.align		8
        /*0040*/ 	.dword	_ZN65_INTERNAL_ebe2f5a5_29_flash_fwd_hdim64_bf16_sm80_cu_8e232a79_40274cuda3std6ranges3__45__cpo9iter_moveE
	.align		8
        /*0048*/ 	.dword	_ZN65_INTERNAL_ebe2f5a5_29_flash_fwd_hdim64_bf16_sm80_cu_8e232a79_40274cute7productE
	.align		8
        /*0050*/ 	.dword	_ZN65_INTERNAL_ebe2f5a5_29_flash_fwd_hdim64_bf16_sm80_cu_8e232a79_40274cute1_E


//--------------------- .text._ZN7cutlass13device_kernelIN5flash19enable_sm80_to_sm89INS1_16FlashAttnFwdSm80INS1_25CollectiveMainloopFwdSm80ILi4ELi1ELb0EN4cute5tupleIJNS5_1CILi128EEENS7_ILi112EEENS7_ILi64EEEEEELi64ENS_10bfloat16_tEfNS_4arch4Sm80ELb0ELb0ELb0ELb0ELb0ELb0ELb1ELb0EEENS1_21CollectiveEpilogueFwdINS6_IJS8_SA_S9_EEENS6_IJNS7_ILi1EEESI_SI_EEESC_SE_Li128ELb0ELb1ELb0ELb0EEENS1_19SingleTileSchedulerILb0ELb0ELb1ELi128EEEEEEEEEvNT_6ParamsE --------------------------
	.section	.text._ZN7cutlass13device_kernelIN5flash19enable_sm80_to_sm89INS1_16FlashAttnFwdSm80INS1_25CollectiveMainloopFwdSm80ILi4ELi1ELb0EN4cute5tupleIJNS5_1CILi128EEENS7_ILi112EEENS7_ILi64EEEEEELi64ENS_10bfloat16_tEfNS_4arch4Sm80ELb0ELb0ELb0ELb0ELb0ELb0ELb1ELb0EEENS1_21CollectiveEpilogueFwdINS6_IJS8_SA_S9_EEENS6_IJNS7_ILi1EEESI_SI_EEESC_SE_Li128ELb0ELb1ELb0ELb0EEENS1_19SingleTileSchedulerILb0ELb0ELb1ELi128EEEEEEEEEvNT_6ParamsE,"ax",@progbits
	.align	128
.text._ZN7cutlass13device_kernelIN5flash19enable_sm80_to_sm89INS1_16FlashAttnFwdSm80INS1_25CollectiveMainloopFwdSm80ILi4ELi1ELb0EN4cute5tupleIJNS5_1CILi128EEENS7_ILi112EEENS7_ILi64EEEEEELi64ENS_10bfloat16_tEfNS_4arch4Sm80ELb0ELb0ELb0ELb0ELb0ELb0ELb1ELb0EEENS1_21CollectiveEpilogueFwdINS6_IJS8_SA_S9_EEENS6_IJNS7_ILi1EEESI_SI_EEESC_SE_Li128ELb0ELb1ELb0ELb0EEENS1_19SingleTileSchedulerILb0ELb0ELb1ELi128EEEEEEEEEvNT_6ParamsE:
        .type           _ZN7cutlass13device_kernelIN5flash19enable_sm80_to_sm89INS1_16FlashAttnFwdSm80INS1_25CollectiveMainloopFwdSm80ILi4ELi1ELb0EN4cute5tupleIJNS5_1CILi128EEENS7_ILi112EEENS7_ILi64EEEEEELi64ENS_10bfloat16_tEfNS_4arch4Sm80ELb0ELb0ELb0ELb0ELb0ELb0ELb1ELb0EEENS1_21CollectiveEpilogueFwdINS6_IJS8_SA_S9_EEENS6_IJNS7_ILi1EEESI_SI_EEESC_SE_Li128ELb0ELb1ELb0ELb0EEENS1_19SingleTileSchedulerILb0ELb0ELb1ELi128EEEEEEEEEvNT_6ParamsE,@function
        .size           _ZN7cutlass13device_kernelIN5flash19enable_sm80_to_sm89INS1_16FlashAttnFwdSm80INS1_25CollectiveMainloopFwdSm80ILi4ELi1ELb0EN4cute5tupleIJNS5_1CILi128EEENS7_ILi112EEENS7_ILi64EEEEEELi64ENS_10bfloat16_tEfNS_4arch4Sm80ELb0ELb0ELb0ELb0ELb0ELb0ELb1ELb0EEENS1_21CollectiveEpilogueFwdINS6_IJS8_SA_S9_EEENS6_IJNS7_ILi1EEESI_SI_EEESC_SE_Li128ELb0ELb1ELb0ELb0EEENS1_19SingleTileSchedulerILb0ELb0ELb1ELi128EEEEEEEEEvNT_6ParamsE,(.L_x_9 - _ZN7cutlass13device_kernelIN5flash19enable_sm80_to_sm89INS1_16FlashAttnFwdSm80INS1_25CollectiveMainloopFwdSm80ILi4ELi1ELb0EN4cute5tupleIJNS5_1CILi128EEENS7_ILi112EEENS7_ILi64EEEEEELi64ENS_10bfloat16_tEfNS_4arch4Sm80ELb0ELb0ELb0ELb0ELb0ELb0ELb1ELb0EEENS1_21CollectiveEpilogueFwdINS6_IJS8_SA_S9_EEENS6_IJNS7_ILi1EEESI_SI_EEESC_SE_Li128ELb0ELb1ELb0ELb0EEENS1_19SingleTileSchedulerILb0ELb0ELb1ELi128EEEEEEEEEvNT_6ParamsE)
        .other          _ZN7cutlass13device_kernelIN5flash19enable_sm80_to_sm89INS1_16FlashAttnFwdSm80INS1_25CollectiveMainloopFwdSm80ILi4ELi1ELb0EN4cute5tupleIJNS5_1CILi128EEENS7_ILi112EEENS7_ILi64EEEEEELi64ENS_10bfloat16_tEfNS_4arch4Sm80ELb0ELb0ELb0ELb0ELb0ELb0ELb1ELb0EEENS1_21CollectiveEpilogueFwdINS6_IJS8_SA_S9_EEENS6_IJNS7_ILi1EEESI_SI_EEESC_SE_Li128ELb0ELb1ELb0ELb0EEENS1_19SingleTileSchedulerILb0ELb0ELb1ELi128EEEEEEEEEvNT_6ParamsE,@"STO_CUDA_ENTRY STV_DEFAULT"
_ZN7cutlass13device_kernelIN5flash19enable_sm80_to_sm89INS1_16FlashAttnFwdSm80INS1_25CollectiveMainloopFwdSm80ILi4ELi1ELb0EN4cute5tupleIJNS5_1CILi128EEENS7_ILi112EEENS7_ILi64EEEEEELi64ENS_10bfloat16_tEfNS_4arch4Sm80ELb0ELb0ELb0ELb0ELb0ELb0ELb1ELb0EEENS1_21CollectiveEpilogueFwdINS6_IJS8_SA_S9_EEENS6_IJNS7_ILi1EEESI_SI_EEESC_SE_Li128ELb0ELb1ELb0ELb0EEENS1_19SingleTileSchedulerILb0ELb0ELb1ELi128EEEEEEEEEvNT_6ParamsE:
[----:B------:R-:W-:Y:S01]  /*0000*/  LDC R1, c[0x0][0x28] ;  /* 0x00000a00ff017b82 */ /* 0x000fe20000000800 */
[----:B------:R-:W-:Y:S05]  /*0010*/  EXIT ;  /* 0x000000000000794d */ /* 0x000fea0003800000 */
.L_x_0:
[----:B------:R-:W-:-:S00]  /*0020*/  BRA `(.L_x_0) ;  /* 0xfffffffc00fc7947 */ /* 0x000fc0000383ffff */
[----:B------:R-:W-:-:S00]  /*0030*/  NOP ;  /* 0x0000000000007918 */ /* 0x000fc00000000000 */
        /* <DEDUP_REMOVED lines=12> */
.L_x_9:


//--------------------- .text._ZN7cutlass13device_kernelIN5flash19enable_sm80_to_sm89INS1_16FlashAttnFwdSm80INS1_25CollectiveMainloopFwdSm80ILi4ELi1ELb0EN4cute5tupleIJNS5_1CILi128EEENS7_ILi112EEENS7_ILi64EEEEEELi64ENS_10bfloat16_tEfNS_4arch4Sm80ELb0ELb0ELb0ELb1ELb0ELb0ELb1ELb0EEENS1_21CollectiveEpilogueFwdINS6_IJS8_SA_S9_EEENS6_IJNS7_ILi1EEESI_SI_EEESC_SE_Li128ELb1ELb1ELb0ELb0EEENS1_19SingleTileSchedulerILb1ELb0ELb1ELi128EEEEEEEEEvNT_6ParamsE --------------------------
	.section	.text._ZN7cutlass13device_kernelIN5flash19enable_sm80_to_sm89INS1_16FlashAttnFwdSm80INS1_25CollectiveMainloopFwdSm80ILi4ELi1ELb0EN4cute5tupleIJNS5_1CILi128EEENS7_ILi112EEENS7_ILi64EEEEEELi64ENS_10bfloat16_tEfNS_4arch4Sm80ELb0ELb0ELb0ELb1ELb0ELb0ELb1ELb0EEENS1_21CollectiveEpilogueFwdINS6_IJS8_SA_S9_EEENS6_IJNS7_ILi1EEESI_SI_EEESC_SE_Li128ELb1ELb1ELb0ELb0EEENS1_19SingleTileSchedulerILb1ELb0ELb1ELi128EEEEEEEEEvNT_6ParamsE,"ax",@progbits
	.align	128
.text._ZN7cutlass13device_kernelIN5flash19enable_sm80_to_sm89INS1_16FlashAttnFwdSm80INS1_25CollectiveMainloopFwdSm80ILi4ELi1ELb0EN4cute5tupleIJNS5_1CILi128EEENS7_ILi112EEENS7_ILi64EEEEEELi64ENS_10bfloat16_tEfNS_4arch4Sm80ELb0ELb0ELb0ELb1ELb0ELb0ELb1ELb0EEENS1_21CollectiveEpilogueFwdINS6_IJS8_SA_S9_EEENS6_IJNS7_ILi1EEESI_SI_EEESC_SE_Li128ELb1ELb1ELb0ELb0EEENS1_19SingleTileSchedulerILb1ELb0ELb1ELi128EEEEEEEEEvNT_6ParamsE:
        .type           _ZN7cutlass13device_kernelIN5flash19enable_sm80_to_sm89INS1_16FlashAttnFwdSm80INS1_25CollectiveMainloopFwdSm80ILi4ELi1ELb0EN4cute5tupleIJNS5_1CILi128EEENS7_ILi112EEENS7_ILi64EEEEEELi64ENS_10bfloat16_tEfNS_4arch4Sm80ELb0ELb0ELb0ELb1ELb0ELb0ELb1ELb0EEENS1_21CollectiveEpilogueFwdINS6_IJS8_SA_S9_EEENS6_IJNS7_ILi1EEESI_SI_EEESC_SE_Li128ELb1ELb1ELb0ELb0EEENS1_19SingleTileSchedulerILb1ELb0ELb1ELi128EEEEEEEEEvNT_6ParamsE,@function
        .size           _ZN7cutlass13device_kernelIN5flash19enable_sm80_to_sm89INS1_16FlashAttnFwdSm80INS1_25CollectiveMainloopFwdSm80ILi4ELi1ELb0EN4cute5tupleIJNS5_1CILi128EEENS7_ILi112EEENS7_ILi64EEEEEELi64ENS_10bfloat16_tEfNS_4arch4Sm80ELb0ELb0ELb0ELb1ELb0ELb0ELb1ELb0EEENS1_21CollectiveEpilogueFwdINS6_IJS8_SA_S9_EEENS6_IJNS7_ILi1EEESI_SI_EEESC_SE_Li128ELb1ELb1ELb0ELb0EEENS1_19SingleTileSchedulerILb1ELb0ELb1ELi128EEEEEEEEEvNT_6ParamsE,(.L_x_10 - _ZN7cutlass13device_kernelIN5flash19enable_sm80_to_sm89INS1_16FlashAttnFwdSm80INS1_25CollectiveMainloopFwdSm80ILi4ELi1ELb0EN4cute5tupleIJNS5_1CILi128EEENS7_ILi112EEENS7_ILi64EEEEEELi64ENS_10bfloat16_tEfNS_4arch4Sm80ELb0ELb0ELb0ELb1ELb0ELb0ELb1ELb0EEENS1_21CollectiveEpilogueFwdINS6_IJS8_SA_S9_EEENS6_IJNS7_ILi1EEESI_SI_EEESC_SE_Li128ELb1ELb1ELb0ELb0EEENS1_19SingleTileSchedulerILb1ELb0ELb1ELi128EEEEEEEEEvNT_6ParamsE)
        .other          _ZN7cutlass13device_kernelIN5flash19enable_sm80_to_sm89INS1_16FlashAttnFwdSm80INS1_25CollectiveMainloopFwdSm80ILi4ELi1ELb0EN4cute5tupleIJNS5_1CILi128EEENS7_ILi112EEENS7_ILi64EEEEEELi64ENS_10bfloat16_tEfNS_4arch4Sm80ELb0ELb0ELb0ELb1ELb0ELb0ELb1ELb0EEENS1_21CollectiveEpilogueFwdINS6_IJS8_SA_S9_EEENS6_IJNS7_ILi1EEESI_SI_EEESC_SE_Li128ELb1ELb1ELb0ELb0EEENS1_19SingleTileSchedulerILb1ELb0ELb1ELi128EEEEEEEEEvNT_6ParamsE,@"STO_CUDA_ENTRY STV_DEFAULT"
_ZN7cutlass13device_kernelIN5flash19enable_sm80_to_sm89INS1_16FlashAttnFwdSm80INS1_25CollectiveMainloopFwdSm80ILi4ELi1ELb0EN4cute5tupleIJNS5_1CILi128EEENS7_ILi112EEENS7_ILi64EEEEEELi64ENS_10bfloat16_tEfNS_4arch4Sm80ELb0ELb0ELb0ELb1ELb0ELb0ELb1ELb0EEENS1_21CollectiveEpilogueFwdINS6_IJS8_SA_S9_EEENS6_IJNS7_ILi1EEESI_SI_EEESC_SE_Li128ELb1ELb1ELb0ELb0EEENS1_19SingleTileSchedulerILb1ELb0ELb1ELi128EEEEEEEEEvNT_6ParamsE:
[----:B------:R-:W-:Y:S01]  /*0000*/  LDC R1, c[0x0][0x28] ;  /* 0x00000a00ff017b82 */ /* 0x000fe20000000800 */
[----:B------:R-:W-:Y:S05]  /*0010*/  EXIT ;  /* 0x000000000000794d */ /* 0x000fea0003800000 */
.L_x_1:
        /* <DEDUP_REMOVED lines=14> */
.L_x_10:


//--------------------- .text._ZN7cutlass13device_kernelIN5flash19enable_sm80_to_sm89INS1_16FlashAttnFwdSm80INS1_25CollectiveMainloopFwdSm80ILi4ELi1ELb0EN4cute5tupleIJNS5_1CILi128EEENS7_ILi112EEENS7_ILi64EEEEEELi64ENS_10bfloat16_tEfNS_4arch4Sm80ELb0ELb0ELb0ELb1ELb0ELb1ELb1ELb0EEENS1_21CollectiveEpilogueFwdINS6_IJS8_SA_S9_EEENS6_IJNS7_ILi1EEESI_SI_EEESC_SE_Li128ELb1ELb1ELb0ELb0EEENS1_19SingleTileSchedulerILb1ELb0ELb1ELi128EEEEEEEEEvNT_6ParamsE --------------------------
	.section	.text._ZN7cutlass13device_kernelIN5flash19enable_sm80_to_sm89INS1_16FlashAttnFwdSm80INS1_25CollectiveMainloopFwdSm80ILi4ELi1ELb0EN4cute5tupleIJNS5_1CILi128EEENS7_ILi112EEENS7_ILi64EEEEEELi64ENS_10bfloat16_tEfNS_4arch4Sm80ELb0ELb0ELb0ELb1ELb0ELb1ELb1ELb0EEENS1_21CollectiveEpilogueFwdINS6_IJS8_SA_S9_EEENS6_IJNS7_ILi1EEESI_SI_EEESC_SE_Li128ELb1ELb1ELb0ELb0EEENS1_19SingleTileSchedulerILb1ELb0ELb1ELi128EEEEEEEEEvNT_6ParamsE,"ax",@progbits
	.align	128
.text._ZN7cutlass13device_kernelIN5flash19enable_sm80_to_sm89INS1_16FlashAttnFwdSm80INS1_25CollectiveMainloopFwdSm80ILi4ELi1ELb0EN4cute5tupleIJNS5_1CILi128EEENS7_ILi112EEENS7_ILi64EEEEEELi64ENS_10bfloat16_tEfNS_4arch4Sm80ELb0ELb0ELb0ELb1ELb0ELb1ELb1ELb0EEENS1_21CollectiveEpilogueFwdINS6_IJS8_SA_S9_EEENS6_IJNS7_ILi1EEESI_SI_EEESC_SE_Li128ELb1ELb1ELb0ELb0EEENS1_19SingleTileSchedulerILb1ELb0ELb1ELi128EEEEEEEEEvNT_6ParamsE:
        .type           _ZN7cutlass13device_kernelIN5flash19enable_sm80_to_sm89INS1_16FlashAttnFwdSm80INS1_25CollectiveMainloopFwdSm80ILi4ELi1ELb0EN4cute5tupleIJNS5_1CILi128EEENS7_ILi112EEENS7_ILi64EEEEEELi64ENS_10bfloat16_tEfNS_4arch4Sm80ELb0ELb0ELb0ELb1ELb0ELb1ELb1ELb0EEENS1_21CollectiveEpilogueFwdINS6_IJS8_SA_S9_EEENS6_IJNS7_ILi1EEESI_SI_EEESC_SE_Li128ELb1ELb1ELb0ELb0EEENS1_19SingleTileSchedulerILb1ELb0ELb1ELi128EEEEEEEEEvNT_6ParamsE,@function
        .size           _ZN7cutlass13device_kernelIN5flash19enable_sm80_to_sm89INS1_16FlashAttnFwdSm80INS1_25CollectiveMainloopFwdSm80ILi4ELi1ELb0EN4cute5tupleIJNS5_1CILi128EEENS7_ILi112EEENS7_ILi64EEEEEELi64ENS_10bfloat16_tEfNS_4arch4Sm80ELb0ELb0ELb0ELb1ELb0ELb1ELb1ELb0EEENS1_21CollectiveEpilogueFwdINS6_IJS8_SA_S9_EEENS6_IJNS7_ILi1EEESI_SI_EEESC_SE_Li128ELb1ELb1ELb0ELb0EEENS1_19SingleTileSchedulerILb1ELb0ELb1ELi128EEEEEEEEEvNT_6ParamsE,(.L_x_11 - _ZN7cutlass13device_kernelIN5flash19enable_sm80_to_sm89INS1_16FlashAttnFwdSm80INS1_25CollectiveMainloopFwdSm80ILi4ELi1ELb0EN4cute5tupleIJNS5_1CILi128EEENS7_ILi112EEENS7_ILi64EEEEEELi64ENS_10bfloat16_tEfNS_4arch4Sm80ELb0ELb0ELb0ELb1ELb0ELb1ELb1ELb0EEENS1_21CollectiveEpilogueFwdINS6_IJS8_SA_S9_EEENS6_IJNS7_ILi1EEESI_SI_EEESC_SE_Li128ELb1ELb1ELb0ELb0EEENS1_19SingleTileSchedulerILb1ELb0ELb1ELi128EEEEEEEEEvNT_6ParamsE)
        .other          _ZN7cutlass13device_kernelIN5flash19enable_sm80_to_sm89INS1_16FlashAttnFwdSm80INS1_25CollectiveMainloopFwdSm80ILi4ELi1ELb0EN4cute5tupleIJNS5_1CILi128EEENS7_ILi112EEENS7_ILi64EEEEEELi64ENS_10bfloat16_tEfNS_4arch4Sm80ELb0ELb0ELb0ELb1ELb0ELb1ELb1ELb0EEENS1_21CollectiveEpilogueFwdINS6_IJS8_SA_S9_EEENS6_IJNS7_ILi1EEESI_SI_EEESC_SE_Li128ELb1ELb1ELb0ELb0EEENS1_19SingleTileSchedulerILb1ELb0ELb1ELi128EEEEEEEEEvNT_6ParamsE,@"STO_CUDA_ENTRY STV_DEFAULT"
_ZN7cutlass13device_kernelIN5flash19enable_sm80_to_sm89INS1_16FlashAttnFwdSm80INS1_25CollectiveMainloopFwdSm80ILi4ELi1ELb0EN4cute5tupleIJNS5_1CILi128EEENS7_ILi112EEENS7_ILi64EEEEEELi64ENS_10bfloat16_tEfNS_4arch4Sm80ELb0ELb0ELb0ELb1ELb0ELb1ELb1ELb0EEENS1_21CollectiveEpilogueFwdINS6_IJS8_SA_S9_EEENS6_IJNS7_ILi1EEESI_SI_EEESC_SE_Li128ELb1ELb1ELb0ELb0EEENS1_19SingleTileSchedulerILb1ELb0ELb1ELi128EEEEEEEEEvNT_6ParamsE:
[----:B------:R-:W-:Y:S01]  /*0000*/  LDC R1, c[0x0][0x28] ;  /* 0x00000a00ff017b82 */ /* 0x000fe20000000800 */
[----:B------:R-:W-:Y:S05]  /*0010*/  EXIT ;  /* 0x000000000000794d */ /* 0x000fea0003800000 */
.L_x_2:
        /* <DEDUP_REMOVED lines=14> */
.L_x_11:


//--------------------- .text._ZN7cutlass13device_kernelIN5flash19enable_sm80_to_sm89INS1_16FlashAttnFwdSm80INS1_25CollectiveMainloopFwdSm80ILi4ELi1ELb0EN4cute5tupleIJNS5_1CILi128EEENS7_ILi96EEENS7_ILi64EEEEEELi64ENS_10bfloat16_tEfNS_4arch4Sm80ELb0ELb1ELb0ELb0ELb0ELb0ELb1ELb0EEENS1_21CollectiveEpilogueFwdINS6_IJS8_SA_S9_EEENS6_IJNS7_ILi1EEESI_SI_EEESC_SE_Li128ELb0ELb1ELb0ELb0EEENS1_19SingleTileSchedulerILb0ELb0ELb1ELi128EEEEEEEEEvNT_6ParamsE --------------------------
	.section	.text._ZN7cutlass13device_kernelIN5flash19enable_sm80_to_sm89INS1_16FlashAttnFwdSm80INS1_25CollectiveMainloopFwdSm80ILi4ELi1ELb0EN4cute5tupleIJNS5_1CILi128EEENS7_ILi96EEENS7_ILi64EEEEEELi64ENS_10bfloat16_tEfNS_4arch4Sm80ELb0ELb1ELb0ELb0ELb0ELb0ELb1ELb0EEENS1_21CollectiveEpilogueFwdINS6_IJS8_SA_S9_EEENS6_IJNS7_ILi1EEESI_SI_EEESC_SE_Li128ELb0ELb1ELb0ELb0EEENS1_19SingleTileSchedulerILb0ELb0ELb1ELi128EEEEEEEEEvNT_6ParamsE,"ax",@progbits
	.align	128
.text._ZN7cutlass13device_kernelIN5flash19enable_sm80_to_sm89INS1_16FlashAttnFwdSm80INS1_25CollectiveMainloopFwdSm80ILi4ELi1ELb0EN4cute5tupleIJNS5_1CILi128EEENS7_ILi96EEENS7_ILi64EEEEEELi64ENS_10bfloat16_tEfNS_4arch4Sm80ELb0ELb1ELb0ELb0ELb0ELb0ELb1ELb0EEENS1_21CollectiveEpilogueFwdINS6_IJS8_SA_S9_EEENS6_IJNS7_ILi1EEESI_SI_EEESC_SE_Li128ELb0ELb1ELb0ELb0EEENS1_19SingleTileSchedulerILb0ELb0ELb1ELi128EEEEEEEEEvNT_6ParamsE:
        .type           _ZN7cutlass13device_kernelIN5flash19enable_sm80_to_sm89INS1_16FlashAttnFwdSm80INS1_25CollectiveMainloopFwdSm80ILi4ELi1ELb0EN4cute5tupleIJNS5_1CILi128EEENS7_ILi96EEENS7_ILi64EEEEEELi64ENS_10bfloat16_tEfNS_4arch4Sm80ELb0ELb1ELb0ELb0ELb0ELb0ELb1ELb0EEENS1_21CollectiveEpilogueFwdINS6_IJS8_SA_S9_EEENS6_IJNS7_ILi1EEESI_SI_EEESC_SE_Li128ELb0ELb1ELb0ELb0EEENS1_19SingleTileSchedulerILb0ELb0ELb1ELi128EEEEEEEEEvNT_6ParamsE,@function
        .size           _ZN7cutlass13device_kernelIN5flash19enable_sm80_to_sm89INS1_16FlashAttnFwdSm80INS1_25CollectiveMainloopFwdSm80ILi4ELi1ELb0EN4cute5tupleIJNS5_1CILi128EEENS7_ILi96EEENS7_ILi64EEEEEELi64ENS_10bfloat16_tEfNS_4arch4Sm80ELb0ELb1ELb0ELb0ELb0ELb0ELb1ELb0EEENS1_21CollectiveEpilogueFwdINS6_IJS8_SA_S9_EEENS6_IJNS7_ILi1EEESI_SI_EEESC_SE_Li128ELb0ELb1ELb0ELb0EEENS1_19SingleTileSchedulerILb0ELb0ELb1ELi128EEEEEEEEEvNT_6ParamsE,(.L_x_12 - _ZN7cutlass13device_kernelIN5flash19enable_sm80_to_sm89INS1_16FlashAttnFwdSm80INS1_25CollectiveMainloopFwdSm80ILi4ELi1ELb0EN4cute5tupleIJNS5_1CILi128EEENS7_ILi96EEENS7_ILi64EEEEEELi64ENS_10bfloat16_tEfNS_4arch4Sm80ELb0ELb1ELb0ELb0ELb0ELb0ELb1ELb0EEENS1_21CollectiveEpilogueFwdINS6_IJS8_SA_S9_EEENS6_IJNS7_ILi1EEESI_SI_EEESC_SE_Li128ELb0ELb1ELb0ELb0EEENS1_19SingleTileSchedulerILb0ELb0ELb1ELi128EEEEEEEEEvNT_6ParamsE)
        .other          _ZN7cutlass13device_kernelIN5flash19enable_sm80_to_sm89INS1_16FlashAttnFwdSm80INS1_25CollectiveMainloopFwdSm80ILi4ELi1ELb0EN4cute5tupleIJNS5_1CILi128EEENS7_ILi96EEENS7_ILi64EEEEEELi64ENS_10bfloat16_tEfNS_4arch4Sm80ELb0ELb1ELb0ELb0ELb0ELb0ELb1ELb0EEENS1_21CollectiveEpilogueFwdINS6_IJS8_SA_S9_EEENS6_IJNS7_ILi1EEESI_SI_EEESC_SE_Li128ELb0ELb1ELb0ELb0EEENS1_19SingleTileSchedulerILb0ELb0ELb1ELi128EEEEEEEEEvNT_6ParamsE,@"STO_CUDA_ENTRY STV_DEFAULT"
_ZN7cutlass13device_kernelIN5flash19enable_sm80_to_sm89INS1_16FlashAttnFwdSm80INS1_25CollectiveMainloopFwdSm80ILi4ELi1ELb0EN4cute5tupleIJNS5_1CILi128EEENS7_ILi96EEENS7_ILi64EEEEEELi64ENS_10bfloat16_tEfNS_4arch4Sm80ELb0ELb1ELb0ELb0ELb0ELb0ELb1ELb0EEENS1_21CollectiveEpilogueFwdINS6_IJS8_SA_S9_EEENS6_IJNS7_ILi1EEESI_SI_EEESC_SE_Li128ELb0ELb1ELb0ELb0EEENS1_19SingleTileSchedulerILb0ELb0ELb1ELi128EEEEEEEEEvNT_6ParamsE:
[----:B------:R-:W-:Y:S01]  /*0000*/  LDC R1, c[0x0][0x28] ;  /* 0x00000a00ff017b82 */ /* 0x000fe20000000800 */
[----:B------:R-:W-:Y:S05]  /*0010*/  EXIT ;  /* 0x000000000000794d */ /* 0x000fea0003800000 */
.L_x_3:
        /* <DEDUP_REMOVED lines=14> */
.L_x_12:


//--------------------- .text._ZN7cutlass13device_kernelIN5flash19enable_sm80_to_sm89INS1_16FlashAttnFwdSm80INS1_25CollectiveMainloopFwdSm80ILi4ELi1ELb0EN4cute5tupleIJNS5_1CILi128EEENS7_ILi96EEENS7_ILi64EEEEEELi64ENS_10bfloat16_tEfNS_4arch4Sm80ELb0ELb1ELb0ELb1ELb0ELb0ELb1ELb0EEENS1_21CollectiveEpilogueFwdINS6_IJS8_SA_S9_EEENS6_IJNS7_ILi1EEESI_SI_EEESC_SE_Li128ELb1ELb1ELb0ELb0EEENS1_19SingleTileSchedulerILb1ELb0ELb1ELi128EEEEEEEEEvNT_6ParamsE --------------------------
	.section	.text._ZN7cutlass13device_kernelIN5flash19enable_sm80_to_sm89INS1_16FlashAttnFwdSm80INS1_25CollectiveMainloopFwdSm80ILi4ELi1ELb0EN4cute5tupleIJNS5_1CILi128EEENS7_ILi96EEENS7_ILi64EEEEEELi64ENS_10bfloat16_tEfNS_4arch4Sm80ELb0ELb1ELb0ELb1ELb0ELb0ELb1ELb0EEENS1_21CollectiveEpilogueFwdINS6_IJS8_SA_S9_EEENS6_IJNS7_ILi1EEESI_SI_EEESC_SE_Li128ELb1ELb1ELb0ELb0EEENS1_19SingleTileSchedulerILb1ELb0ELb1ELi128EEEEEEEEEvNT_6ParamsE,"ax",@progbits
	.align	128
.text._ZN7cutlass13device_kernelIN5flash19enable_sm80_to_sm89INS1_16FlashAttnFwdSm80INS1_25CollectiveMainloopFwdSm80ILi4ELi1ELb0EN4cute5tupleIJNS5_1CILi128EEENS7_ILi96EEENS7_ILi64EEEEEELi64ENS_10bfloat16_tEfNS_4arch4Sm80ELb0ELb1ELb0ELb1ELb0ELb0ELb1ELb0EEENS1_21CollectiveEpilogueFwdINS6_IJS8_SA_S9_EEENS6_IJNS7_ILi1EEESI_SI_EEESC_SE_Li128ELb1ELb1ELb0ELb0EEENS1_19SingleTileSchedulerILb1ELb0ELb1ELi128EEEEEEEEEvNT_6ParamsE:
        .type           _ZN7cutlass13device_kernelIN5flash19enable_sm80_to_sm89INS1_16FlashAttnFwdSm80INS1_25CollectiveMainloopFwdSm80ILi4ELi1ELb0EN4cute5tupleIJNS5_1CILi128EEENS7_ILi96EEENS7_ILi64EEEEEELi64ENS_10bfloat16_tEfNS_4arch4Sm80ELb0ELb1ELb0ELb1ELb0ELb0ELb1ELb0EEENS1_21CollectiveEpilogueFwdINS6_IJS8_SA_S9_EEENS6_IJNS7_ILi1EEESI_SI_EEESC_SE_Li128ELb1ELb1ELb0ELb0EEENS1_19SingleTileSchedulerILb1ELb0ELb1ELi128EEEEEEEEEvNT_6ParamsE,@function
        .size           _ZN7cutlass13device_kernelIN5flash19enable_sm80_to_sm89INS1_16FlashAttnFwdSm80INS1_25CollectiveMainloopFwdSm80ILi4ELi1ELb0EN4cute5tupleIJNS5_1CILi128EEENS7_ILi96EEENS7_ILi64EEEEEELi64ENS_10bfloat16_tEfNS_4arch4Sm80ELb0ELb1ELb0ELb1ELb0ELb0ELb1ELb0EEENS1_21CollectiveEpilogueFwdINS6_IJS8_SA_S9_EEENS6_IJNS7_ILi1EEESI_SI_EEESC_SE_Li128ELb1ELb1ELb0ELb0EEENS1_19SingleTileSchedulerILb1ELb0ELb1ELi128EEEEEEEEEvNT_6ParamsE,(.L_x_13 - _ZN7cutlass13device_kernelIN5flash19enable_sm80_to_sm89INS1_16FlashAttnFwdSm80INS1_25CollectiveMainloopFwdSm80ILi4ELi1ELb0EN4cute5tupleIJNS5_1CILi128EEENS7_ILi96EEENS7_ILi64EEEEEELi64ENS_10bfloat16_tEfNS_4arch4Sm80ELb0ELb1ELb0ELb1ELb0ELb0ELb1ELb0EEENS1_21CollectiveEpilogueFwdINS6_IJS8_SA_S9_EEENS6_IJNS7_ILi1EEESI_SI_EEESC_SE_Li128ELb1ELb1ELb0ELb0EEENS1_19SingleTileSchedulerILb1ELb0ELb1ELi128EEEEEEEEEvNT_6ParamsE)
        .other          _ZN7cutlass13device_kernelIN5flash19enable_sm80_to_sm89INS1_16FlashAttnFwdSm80INS1_25CollectiveMainloopFwdSm80ILi4ELi1ELb0EN4cute5tupleIJNS5_1CILi128EEENS7_ILi96EEENS7_ILi64EEEEEELi64ENS_10bfloat16_tEfNS_4arch4Sm80ELb0ELb1ELb0ELb1ELb0ELb0ELb1ELb0EEENS1_21CollectiveEpilogueFwdINS6_IJS8_SA_S9_EEENS6_IJNS7_ILi1EEESI_SI_EEESC_SE_Li128ELb1ELb1ELb0ELb0EEENS1_19SingleTileSchedulerILb1ELb0ELb1ELi128EEEEEEEEEvNT_6ParamsE,@"STO_CUDA_ENTRY STV_DEFAULT"
_ZN7cutlass13device_kernelIN5flash19enable_sm80_to_sm89INS1_16FlashAttnFwdSm80INS1_25CollectiveMainloopFwdSm80ILi4ELi1ELb0EN4cute5tupleIJNS5_1CILi128EEENS7_ILi96EEENS7_ILi64EEEEEELi64ENS_10bfloat16_tEfNS_4arch4Sm80ELb0ELb1ELb0ELb1ELb0ELb0ELb1ELb0EEENS1_21CollectiveEpilogueFwdINS6_IJS8_SA_S9_EEENS6_IJNS7_ILi1EEESI_SI_EEESC_SE_Li128ELb1ELb1ELb0ELb0EEENS1_19SingleTileSchedulerILb1ELb0ELb1ELi128EEEEEEEEEvNT_6ParamsE:
[----:B------:R-:W-:Y:S01]  /*0000*/  LDC R1, c[0x0][0x28] ;  /* 0x00000a00ff017b82 */ /* 0x000fe20000000800 */
[----:B------:R-:W-:Y:S05]  /*0010*/  EXIT ;  /* 0x000000000000794d */ /* 0x000fea0003800000 */
.L_x_4:
        /* <DEDUP_REMOVED lines=14> */
.L_x_13:


//--------------------- .text._ZN7cutlass13device_kernelIN5flash19enable_sm80_to_sm89INS1_16FlashAttnFwdSm80INS1_25CollectiveMainloopFwdSm80ILi4ELi1ELb0EN4cute5tupleIJNS5_1CILi128EEENS7_ILi96EEENS7_ILi64EEEEEELi64ENS_10bfloat16_tEfNS_4arch4Sm80ELb0ELb1ELb0ELb1ELb0ELb1ELb1ELb0EEENS1_21CollectiveEpilogueFwdINS6_IJS8_SA_S9_EEENS6_IJNS7_ILi1EEESI_SI_EEESC_SE_Li128ELb1ELb1ELb0ELb0EEENS1_19SingleTileSchedulerILb1ELb0ELb1ELi128EEEEEEEEEvNT_6ParamsE --------------------------
	.section	.text._ZN7cutlass13device_kernelIN5flash19enable_sm80_to_sm89INS1_16FlashAttnFwdSm80INS1_25CollectiveMainloopFwdSm80ILi4ELi1ELb0EN4cute5tupleIJNS5_1CILi128EEENS7_ILi96EEENS7_ILi64EEEEEELi64ENS_10bfloat16_tEfNS_4arch4Sm80ELb0ELb1ELb0ELb1ELb0ELb1ELb1ELb0EEENS1_21CollectiveEpilogueFwdINS6_IJS8_SA_S9_EEENS6_IJNS7_ILi1EEESI_SI_EEESC_SE_Li128ELb1ELb1ELb0ELb0EEENS1_19SingleTileSchedulerILb1ELb0ELb1ELi128EEEEEEEEEvNT_6ParamsE,"ax",@progbits
	.align	128
.text._ZN7cutlass13device_kernelIN5flash19enable_sm80_to_sm89INS1_16FlashAttnFwdSm80INS1_25CollectiveMainloopFwdSm80ILi4ELi1ELb0EN4cute5tupleIJNS5_1CILi128EEENS7_ILi96EEENS7_ILi64EEEEEELi64ENS_10bfloat16_tEfNS_4arch4Sm80ELb0ELb1ELb0ELb1ELb0ELb1ELb1ELb0EEENS1_21CollectiveEpilogueFwdINS6_IJS8_SA_S9_EEENS6_IJNS7_ILi1EEESI_SI_EEESC_SE_Li128ELb1ELb1ELb0ELb0EEENS1_19SingleTileSchedulerILb1ELb0ELb1ELi128EEEEEEEEEvNT_6ParamsE:
        .type           _ZN7cutlass13device_kernelIN5flash19enable_sm80_to_sm89INS1_16FlashAttnFwdSm80INS1_25CollectiveMainloopFwdSm80ILi4ELi1ELb0EN4cute5tupleIJNS5_1CILi128EEENS7_ILi96EEENS7_ILi64EEEEEELi64ENS_10bfloat16_tEfNS_4arch4Sm80ELb0ELb1ELb0ELb1ELb0ELb1ELb1ELb0EEENS1_21CollectiveEpilogueFwdINS6_IJS8_SA_S9_EEENS6_IJNS7_ILi1EEESI_SI_EEESC_SE_Li128ELb1ELb1ELb0ELb0EEENS1_19SingleTileSchedulerILb1ELb0ELb1ELi128EEEEEEEEEvNT_6ParamsE,@function
        .size           _ZN7cutlass13device_kernelIN5flash19enable_sm80_to_sm89INS1_16FlashAttnFwdSm80INS1_25CollectiveMainloopFwdSm80ILi4ELi1ELb0EN4cute5tupleIJNS5_1CILi128EEENS7_ILi96EEENS7_ILi64EEEEEELi64ENS_10bfloat16_tEfNS_4arch4Sm80ELb0ELb1ELb0ELb1ELb0ELb1ELb1ELb0EEENS1_21CollectiveEpilogueFwdINS6_IJS8_SA_S9_EEENS6_IJNS7_ILi1EEESI_SI_EEESC_SE_Li128ELb1ELb1ELb0ELb0EEENS1_19SingleTileSchedulerILb1ELb0ELb1ELi128EEEEEEEEEvNT_6ParamsE,(.L_x_14 - _ZN7cutlass13device_kernelIN5flash19enable_sm80_to_sm89INS1_16FlashAttnFwdSm80INS1_25CollectiveMainloopFwdSm80ILi4ELi1ELb0EN4cute5tupleIJNS5_1CILi128EEENS7_ILi96EEENS7_ILi64EEEEEELi64ENS_10bfloat16_tEfNS_4arch4Sm80ELb0ELb1ELb0ELb1ELb0ELb1ELb1ELb0EEENS1_21CollectiveEpilogueFwdINS6_IJS8_SA_S9_EEENS6_IJNS7_ILi1EEESI_SI_EEESC_SE_Li128ELb1ELb1ELb0ELb0EEENS1_19SingleTileSchedulerILb1ELb0ELb1ELi128EEEEEEEEEvNT_6ParamsE)
        .other          _ZN7cutlass13device_kernelIN5flash19enable_sm80_to_sm89INS1_16FlashAttnFwdSm80INS1_25CollectiveMainloopFwdSm80ILi4ELi1ELb0EN4cute5tupleIJNS5_1CILi128EEENS7_ILi96EEENS7_ILi64EEEEEELi64ENS_10bfloat16_tEfNS_4arch4Sm80ELb0ELb1ELb0ELb1ELb0ELb1ELb1ELb0EEENS1_21CollectiveEpilogueFwdINS6_IJS8_SA_S9_EEENS6_IJNS7_ILi1EEESI_SI_EEESC_SE_Li128ELb1ELb1ELb0ELb0EEENS1_19SingleTileSchedulerILb1ELb0ELb1ELi128EEEEEEEEEvNT_6ParamsE,@"STO_CUDA_ENTRY STV_DEFAULT"
_ZN7cutlass13device_kernelIN5flash19enable_sm80_to_sm89INS1_16FlashAttnFwdSm80INS1_25CollectiveMainloopFwdSm80ILi4ELi1ELb0EN4cute5tupleIJNS5_1CILi128EEENS7_ILi96EEENS7_ILi64EEEEEELi64ENS_10bfloat16_tEfNS_4arch4Sm80ELb0ELb1ELb0ELb1ELb0ELb1ELb1ELb0EEENS1_21CollectiveEpilogueFwdINS6_IJS8_SA_S9_EEENS6_IJNS7_ILi1EEESI_SI_EEESC_SE_Li128ELb1ELb1ELb0ELb0EEENS1_19SingleTileSchedulerILb1ELb0ELb1ELi128EEEEEEEEEvNT_6ParamsE:
[----:B------:R-:W-:Y:S01]  /*0000*/  LDC R1, c[0x0][0x28] ;  /* 0x00000a00ff017b82 */ /* 0x000fe20000000800 */
[----:B------:R-:W-:Y:S05]  /*0010*/  EXIT ;  /* 0x000000000000794d */ /* 0x000fea0003800000 */
.L_x_5:
        /* <DEDUP_REMOVED lines=14> */
.L_x_14:


//--------------------- .text._ZN7cutlass13device_kernelIN5flash19enable_sm80_to_sm89INS1_16FlashAttnFwdSm80INS1_25CollectiveMainloopFwdSm80ILi4ELi1ELb0EN4cute5tupleIJNS5_1CILi128EEENS7_ILi112EEENS7_ILi64EEEEEELi64ENS_10bfloat16_tEfNS_4arch4Sm80ELb1ELb0ELb0ELb0ELb0ELb0ELb1ELb0EEENS1_21CollectiveEpilogueFwdINS6_IJS8_SA_S9_EEENS6_IJNS7_ILi1EEESI_SI_EEESC_SE_Li128ELb0ELb1ELb0ELb0EEENS1_30DynamicPersistentTileSchedulerILi128ELi128ELb0ELb1ELb0EEEEEEEEEvNT_6ParamsE --------------------------
	.section	.text._ZN7cutlass13device_kernelIN5flash19enable_sm80_to_sm89INS1_16FlashAttnFwdSm80INS1_25CollectiveMainloopFwdSm80ILi4ELi1ELb0EN4cute5tupleIJNS5_1CILi128EEENS7_ILi112EEENS7_ILi64EEEEEELi64ENS_10bfloat16_tEfNS_4arch4Sm80ELb1ELb0ELb0ELb0ELb0ELb0ELb1ELb0EEENS1_21CollectiveEpilogueFwdINS6_IJS8_SA_S9_EEENS6_IJNS7_ILi1EEESI_SI_EEESC_SE_Li128ELb0ELb1ELb0ELb0EEENS1_30DynamicPersistentTileSchedulerILi128ELi128ELb0ELb1ELb0EEEEEEEEEvNT_6ParamsE,"ax",@progbits
	.align	128
.text._ZN7cutlass13device_kernelIN5flash19enable_sm80_to_sm89INS1_16FlashAttnFwdSm80INS1_25CollectiveMainloopFwdSm80ILi4ELi1ELb0EN4cute5tupleIJNS5_1CILi128EEENS7_ILi112EEENS7_ILi64EEEEEELi64ENS_10bfloat16_tEfNS_4arch4Sm80ELb1ELb0ELb0ELb0ELb0ELb0ELb1ELb0EEENS1_21CollectiveEpilogueFwdINS6_IJS8_SA_S9_EEENS6_IJNS7_ILi1EEESI_SI_EEESC_SE_Li128ELb0ELb1ELb0ELb0EEENS1_30DynamicPersistentTileSchedulerILi128ELi128ELb0ELb1ELb0EEEEEEEEEvNT_6ParamsE:
        .type           _ZN7cutlass13device_kernelIN5flash19enable_sm80_to_sm89INS1_16FlashAttnFwdSm80INS1_25CollectiveMainloopFwdSm80ILi4ELi1ELb0EN4cute5tupleIJNS5_1CILi128EEENS7_ILi112EEENS7_ILi64EEEEEELi64ENS_10bfloat16_tEfNS_4arch4Sm80ELb1ELb0ELb0ELb0ELb0ELb0ELb1ELb0EEENS1_21CollectiveEpilogueFwdINS6_IJS8_SA_S9_EEENS6_IJNS7_ILi1EEESI_SI_EEESC_SE_Li128ELb0ELb1ELb0ELb0EEENS1_30DynamicPersistentTileSchedulerILi128ELi128ELb0ELb1ELb0EEEEEEEEEvNT_6ParamsE,@function
        .size           _ZN7cutlass13device_kernelIN5flash19enable_sm80_to_sm89INS1_16FlashAttnFwdSm80INS1_25CollectiveMainloopFwdSm80ILi4ELi1ELb0EN4cute5tupleIJNS5_1CILi128EEENS7_ILi112EEENS7_ILi64EEEEEELi64ENS_10bfloat16_tEfNS_4arch4Sm80ELb1ELb0ELb0ELb0ELb0ELb0ELb1ELb0EEENS1_21CollectiveEpilogueFwdINS6_IJS8_SA_S9_EEENS6_IJNS7_ILi1EEESI_SI_EEESC_SE_Li128ELb0ELb1ELb0ELb0EEENS1_30DynamicPersistentTileSchedulerILi128ELi128ELb0ELb1ELb0EEEEEEEEEvNT_6ParamsE,(.L_x_15 - _ZN7cutlass13device_kernelIN5flash19enable_sm80_to_sm89INS1_16FlashAttnFwdSm80INS1_25CollectiveMainloopFwdSm80ILi4ELi1ELb0EN4cute5tupleIJNS5_1CILi128EEENS7_ILi112EEENS7_ILi64EEEEEELi64ENS_10bfloat16_tEfNS_4arch4Sm80ELb1ELb0ELb0ELb0ELb0ELb0ELb1ELb0EEENS1_21CollectiveEpilogueFwdINS6_IJS8_SA_S9_EEENS6_IJNS7_ILi1EEESI_SI_EEESC_SE_Li128ELb0ELb1ELb0ELb0EEENS1_30DynamicPersistentTileSchedulerILi128ELi128ELb0ELb1ELb0EEEEEEEEEvNT_6ParamsE)
        .other          _ZN7cutlass13device_kernelIN5flash19enable_sm80_to_sm89INS1_16FlashAttnFwdSm80INS1_25CollectiveMainloopFwdSm80ILi4ELi1ELb0EN4cute5tupleIJNS5_1CILi128EEENS7_ILi112EEENS7_ILi64EEEEEELi64ENS_10bfloat16_tEfNS_4arch4Sm80ELb1ELb0ELb0ELb0ELb0ELb0ELb1ELb0EEENS1_21CollectiveEpilogueFwdINS6_IJS8_SA_S9_EEENS6_IJNS7_ILi1EEESI_SI_EEESC_SE_Li128ELb0ELb1ELb0ELb0EEENS1_30DynamicPersistentTileSchedulerILi128ELi128ELb0ELb1ELb0EEEEEEEEEvNT_6ParamsE,@"STO_CUDA_ENTRY STV_DEFAULT"
_ZN7cutlass13device_kernelIN5flash19enable_sm80_to_sm89INS1_16FlashAttnFwdSm80INS1_25CollectiveMainloopFwdSm80ILi4ELi1ELb0EN4cute5tupleIJNS5_1CILi128EEENS7_ILi112EEENS7_ILi64EEEEEELi64ENS_10bfloat16_tEfNS_4arch4Sm80ELb1ELb0ELb0ELb0ELb0ELb0ELb1ELb0EEENS1_21CollectiveEpilogueFwdINS6_IJS8_SA_S9_EEENS6_IJNS7_ILi1EEESI_SI_EEESC_SE_Li128ELb0ELb1ELb0ELb0EEENS1_30DynamicPersistentTileSchedulerILi128ELi128ELb0ELb1ELb0EEEEEEEEEvNT_6ParamsE:
[----:B------:R-:W-:Y:S01]  /*0000*/  LDC R1, c[0x0][0x28] ;  /* 0x00000a00ff017b82 */ /* 0x000fe20000000800 */
[----:B------:R-:W-:Y:S05]  /*0010*/  EXIT ;  /* 0x000000000000794d */ /* 0x000fea0003800000 */
.L_x_6:
        /* <DEDUP_REMOVED lines=14> */
.L_x_15:


//--------------------- .text._ZN7cutlass13device_kernelIN5flash19enable_sm80_to_sm89INS1_16FlashAttnFwdSm80INS1_25CollectiveMainloopFwdSm80ILi4ELi1ELb0EN4cute5tupleIJNS5_1CILi128EEENS7_ILi112EEENS7_ILi64EEEEEELi64ENS_10bfloat16_tEfNS_4arch4Sm80ELb1ELb0ELb0ELb1ELb0ELb0ELb1ELb0EEENS1_21CollectiveEpilogueFwdINS6_IJS8_SA_S9_EEENS6_IJNS7_ILi1EEESI_SI_EEESC_SE_Li128ELb1ELb1ELb0ELb0EEENS1_19SingleTileSchedulerILb1ELb0ELb1ELi128EEEEEEEEEvNT_6ParamsE --------------------------
	.section	.text._ZN7cutlass13device_kernelIN5flash19enable_sm80_to_sm89INS1_16FlashAttnFwdSm80INS1_25CollectiveMainloopFwdSm80ILi4ELi1ELb0EN4cute5tupleIJNS5_1CILi128EEENS7_ILi112EEENS7_ILi64EEEEEELi64ENS_10bfloat16_tEfNS_4arch4Sm80ELb1ELb0ELb0ELb1ELb0ELb0ELb1ELb0EEENS1_21CollectiveEpilogueFwdINS6_IJS8_SA_S9_EEENS6_IJNS7_ILi1EEESI_SI_EEESC_SE_Li128ELb1ELb1ELb0ELb0EEENS1_19SingleTileSchedulerILb1ELb0ELb1ELi128EEEEEEEEEvNT_6ParamsE,"ax",@progbits
	.align	128
.text._ZN7cutlass13device_kernelIN5flash19enable_sm80_to_sm89INS1_16FlashAttnFwdSm80INS1_25CollectiveMainloopFwdSm80ILi4ELi1ELb0EN4cute5tupleIJNS5_1CILi128EEENS7_ILi112EEENS7_ILi64EEEEEELi64ENS_10bfloat16_tEfNS_4arch4Sm80ELb1ELb0ELb0ELb1ELb0ELb0ELb1ELb0EEENS1_21CollectiveEpilogueFwdINS6_IJS8_SA_S9_EEENS6_IJNS7_ILi1EEESI_SI_EEESC_SE_Li128ELb1ELb1ELb0ELb0EEENS1_19SingleTileSchedulerILb1ELb0ELb1ELi128EEEEEEEEEvNT_6ParamsE:
        .type           _ZN7cutlass13device_kernelIN5flash19enable_sm80_to_sm89INS1_16FlashAttnFwdSm80INS1_25CollectiveMainloopFwdSm80ILi4ELi1ELb0EN4cute5tupleIJNS5_1CILi128EEENS7_ILi112EEENS7_ILi64EEEEEELi64ENS_10bfloat16_tEfNS_4arch4Sm80ELb1ELb0ELb0ELb1ELb0ELb0ELb1ELb0EEENS1_21CollectiveEpilogueFwdINS6_IJS8_SA_S9_EEENS6_IJNS7_ILi1EEESI_SI_EEESC_SE_Li128ELb1ELb1ELb0ELb0EEENS1_19SingleTileSchedulerILb1ELb0ELb1ELi128EEEEEEEEEvNT_6ParamsE,@function
        .size           _ZN7cutlass13device_kernelIN5flash19enable_sm80_to_sm89INS1_16FlashAttnFwdSm80INS1_25CollectiveMainloopFwdSm80ILi4ELi1ELb0EN4cute5tupleIJNS5_1CILi128EEENS7_ILi112EEENS7_ILi64EEEEEELi64ENS_10bfloat16_tEfNS_4arch4Sm80ELb1ELb0ELb0ELb1ELb0ELb0ELb1ELb0EEENS1_21CollectiveEpilogueFwdINS6_IJS8_SA_S9_EEENS6_IJNS7_ILi1EEESI_SI_EEESC_SE_Li128ELb1ELb1ELb0ELb0EEENS1_19SingleTileSchedulerILb1ELb0ELb1ELi128EEEEEEEEEvNT_6ParamsE,(.L_x_16 - _ZN7cutlass13device_kernelIN5flash19enable_sm80_to_sm89INS1_16FlashAttnFwdSm80INS1_25CollectiveMainloopFwdSm80ILi4ELi1ELb0EN4cute5tupleIJNS5_1CILi128EEENS7_ILi112EEENS7_ILi64EEEEEELi64ENS_10bfloat16_tEfNS_4arch4Sm80ELb1ELb0ELb0ELb1ELb0ELb0ELb1ELb0EEENS1_21CollectiveEpilogueFwdINS6_IJS8_SA_S9_EEENS6_IJNS7_ILi1EEESI_SI_EEESC_SE_Li128ELb1ELb1ELb0ELb0EEENS1_19SingleTileSchedulerILb1ELb0ELb1ELi128EEEEEEEEEvNT_6ParamsE)
        .other          _ZN7cutlass13device_kernelIN5flash19enable_sm80_to_sm89INS1_16FlashAttnFwdSm80INS1_25CollectiveMainloopFwdSm80ILi4ELi1ELb0EN4cute5tupleIJNS5_1CILi128EEENS7_ILi112EEENS7_ILi64EEEEEELi64ENS_10bfloat16_tEfNS_4arch4Sm80ELb1ELb0ELb0ELb1ELb0ELb0ELb1ELb0EEENS1_21CollectiveEpilogueFwdINS6_IJS8_SA_S9_EEENS6_IJNS7_ILi1EEESI_SI_EEESC_SE_Li128ELb1ELb1ELb0ELb0EEENS1_19SingleTileSchedulerILb1ELb0ELb1ELi128EEEEEEEEEvNT_6ParamsE,@"STO_CUDA_ENTRY STV_DEFAULT"
_ZN7cutlass13device_kernelIN5flash19enable_sm80_to_sm89INS1_16FlashAttnFwdSm80INS1_25CollectiveMainloopFwdSm80ILi4ELi1ELb0EN4cute5tupleIJNS5_1CILi128EEENS7_ILi112EEENS7_ILi64EEEEEELi64ENS_10bfloat16_tEfNS_4arch4Sm80ELb1ELb0ELb0ELb1ELb0ELb0ELb1ELb0EEENS1_21CollectiveEpilogueFwdINS6_IJS8_SA_S9_EEENS6_IJNS7_ILi1EEESI_SI_EEESC_SE_Li128ELb1ELb1ELb0ELb0EEENS1_19SingleTileSchedulerILb1ELb0ELb1ELi128EEEEEEEEEvNT_6ParamsE:
[----:B------:R-:W-:Y:S01]  /*0000*/  LDC R1, c[0x0][0x28] ;  /* 0x00000a00ff017b82 */ /* 0x000fe20000000800 */
[----:B------:R-:W-:Y:S05]  /*0010*/  EXIT ;  /* 0x000000000000794d */ /* 0x000fea0003800000 */
.L_x_7:
        /* <DEDUP_REMOVED lines=14> */
.L_x_16:


//--------------------- .text._ZN7cutlass13device_kernelIN5flash19enable_sm80_to_sm89INS1_16FlashAttnFwdSm80INS1_25CollectiveMainloopFwdSm80ILi4ELi1ELb0EN4cute5tupleIJNS5_1CILi128EEENS7_ILi112EEENS7_ILi64EEEEEELi64ENS_10bfloat16_tEfNS_4arch4Sm80ELb1ELb0ELb0ELb1ELb0ELb1ELb1ELb0EEENS1_21CollectiveEpilogueFwdINS6_IJS8_SA_S9_EEENS6_IJNS7_ILi1EEESI_SI_EEESC_SE_Li128ELb1ELb1ELb0ELb0EEENS1_19SingleTileSchedulerILb1ELb0ELb1ELi128EEEEEEEEEvNT_6ParamsE --------------------------
	.section	.text._ZN7cutlass13device_kernelIN5flash19enable_sm80_to_sm89INS1_16FlashAttnFwdSm80INS1_25CollectiveMainloopFwdSm80ILi4ELi1ELb0EN4cute5tupleIJNS5_1CILi128EEENS7_ILi112EEENS7_ILi64EEEEEELi64ENS_10bfloat16_tEfNS_4arch4Sm80ELb1ELb0ELb0ELb1ELb0ELb1ELb1ELb0EEENS1_21CollectiveEpilogueFwdINS6_IJS8_SA_S9_EEENS6_IJNS7_ILi1EEESI_SI_EEESC_SE_Li128ELb1ELb1ELb0ELb0EEENS1_19SingleTileSchedulerILb1ELb0ELb1ELi128EEEEEEEEEvNT_6ParamsE,"ax",@progbits
	.align	128
.text._ZN7cutlass13device_kernelIN5flash19enable_sm80_to_sm89INS1_16FlashAttnFwdSm80INS1_25CollectiveMainloopFwdSm80ILi4ELi1ELb0EN4cute5tupleIJNS5_1CILi128EEENS7_ILi112EEENS7_ILi64EEEEEELi64ENS_10bfloat16_tEfNS_4arch4Sm80ELb1ELb0ELb0ELb1ELb0ELb1ELb1ELb0EEENS1_21CollectiveEpilogueFwdINS6_IJS8_SA_S9_EEENS6_IJNS7_ILi1EEESI_SI_EEESC_SE_Li128ELb1ELb1ELb0ELb0EEENS1_19SingleTileSchedulerILb1ELb0ELb1ELi128EEEEEEEEEvNT_6ParamsE:
        .type           _ZN7cutlass13device_kernelIN5flash19enable_sm80_to_sm89INS1_16FlashAttnFwdSm80INS1_25CollectiveMainloopFwdSm80ILi4ELi1ELb0EN4cute5tupleIJNS5_1CILi128EEENS7_ILi112EEENS7_ILi64EEEEEELi64ENS_10bfloat16_tEfNS_4arch4Sm80ELb1ELb0ELb0ELb1ELb0ELb1ELb1ELb0EEENS1_21CollectiveEpilogueFwdINS6_IJS8_SA_S9_EEENS6_IJNS7_ILi1EEESI_SI_EEESC_SE_Li128ELb1ELb1ELb0ELb0EEENS1_19SingleTileSchedulerILb1ELb0ELb1ELi128EEEEEEEEEvNT_6ParamsE,@function
        .size           _ZN7cutlass13device_kernelIN5flash19enable_sm80_to_sm89INS1_16FlashAttnFwdSm80INS1_25CollectiveMainloopFwdSm80ILi4ELi1ELb0EN4cute5tupleIJNS5_1CILi128EEENS7_ILi112EEENS7_ILi64EEEEEELi64ENS_10bfloat16_tEfNS_4arch4Sm80ELb1ELb0ELb0ELb1ELb0ELb1ELb1ELb0EEENS1_21CollectiveEpilogueFwdINS6_IJS8_SA_S9_EEENS6_IJNS7_ILi1EEESI_SI_EEESC_SE_Li128ELb1ELb1ELb0ELb0EEENS1_19SingleTileSchedulerILb1ELb0ELb1ELi128EEEEEEEEEvNT_6ParamsE,(.L_x_17 - _ZN7cutlass13device_kernelIN5flash19enable_sm80_to_sm89INS1_16FlashAttnFwdSm80INS1_25CollectiveMainloopFwdSm80ILi4ELi1ELb0EN4cute5tupleIJNS5_1CILi128EEENS7_ILi112EEENS7_ILi64EEEEEELi64ENS_10bfloat16_tEfNS_4arch4Sm80ELb1ELb0ELb0ELb1ELb0ELb1ELb1ELb0EEENS1_21CollectiveEpilogueFwdINS6_IJS8_SA_S9_EEENS6_IJNS7_ILi1EEESI_SI_EEESC_SE_Li128ELb1ELb1ELb0ELb0EEENS1_19SingleTileSchedulerILb1ELb0ELb1ELi128EEEEEEEEEvNT_6ParamsE)
        .other          _ZN7cutlass13device_kernelIN5flash19enable_sm80_to_sm89INS1_16FlashAttnFwdSm80INS1_25CollectiveMainloopFwdSm80ILi4ELi1ELb0EN4cute5tupleIJNS5_1CILi128EEENS7_ILi112EEENS7_ILi64EEEEEELi64ENS_10bfloat16_tEfNS_4arch4Sm80ELb1ELb0ELb0ELb1ELb0ELb1ELb1ELb0EEENS1_21CollectiveEpilogueFwdINS6_IJS8_SA_S9_EEENS6_IJNS7_ILi1EEESI_SI_EEESC_SE_Li128ELb1ELb1ELb0ELb0EEENS1_19SingleTileSchedulerILb1ELb0ELb1ELi128EEEEEEEEEvNT_6ParamsE,@"STO_CUDA_ENTRY STV_DEFAULT"
_ZN7cutlass13device_kernelIN5flash19enable_sm80_to_sm89INS1_16FlashAttnFwdSm80INS1_25CollectiveMainloopFwdSm80ILi4ELi1ELb0EN4cute5tupleIJNS5_1CILi128EEENS7_ILi112EEENS7_ILi64EEEEEELi64ENS_10bfloat16_tEfNS_4arch4Sm80ELb1ELb0ELb0ELb1ELb0ELb1ELb1ELb0EEENS1_21CollectiveEpilogueFwdINS6_IJS8_SA_S9_EEENS6_IJNS7_ILi1EEESI_SI_EEESC_SE_Li128ELb1ELb1ELb0ELb0EEENS1_19SingleTileSchedulerILb1ELb0ELb1ELi128EEEEEEEEEvNT_6ParamsE:
[----:B------:R-:W-:Y:S01]  /*0000*/  LDC R1, c[0x0][0x28] ;  /* 0x00000a00ff017b82 */ /* 0x000fe20000000800 */
[----:B------:R-:W-:Y:S05]  /*0010*/  EXIT ;  /* 0x000000000000794d */ /* 0x000fea0003800000 */
.L_x_8:
        /* <DEDUP_REMOVED lines=14> */
.L_x_17:


//--------------------- .nv.shared.reserved.0     --------------------------
	.section	.nv.shared.reserved.0,"aw",@nobits
	.weak		__nv_reservedSMEM_offset_0_alias
	.size		__nv_reservedSMEM_offset_0_alias, 0, 0
	.other		__nv_reservedSMEM_offset_0_alias,@"STO_CUDA_RESERVED_SHARED STV_DEFAULT"
__nv_reservedSMEM_offset_0_alias:
	.zero		0


//--------------------- .nv.global                --------------------------
	.section	.nv.global,"aw",@nobits
.nv.global:
	.type		_ZN65_INTERNAL_ebe2f5a5_29_flash_fwd_hdim64_bf16_sm80_cu_8e232a79_40274cute1_E,@object
	.size		_ZN65_INTERNAL_ebe2f5a5_29_flash_fwd_hdim64_bf16_sm80_cu_8e232a79_40274cute1_E,(_ZN65_INTERNAL_ebe2f5a5_29_flash_fwd_hdim64_bf16_sm80_cu_8e232a79_40274cuda3std3__45__cpo6cbeginE - _ZN65_INTERNAL_ebe2f5a5_29_flash_fwd_hdim64_bf16_sm80_cu_8e232a79_40274cute1_E)
_ZN65_INTERNAL_ebe2f5a5_29_flash_fwd_hdim64_bf16_sm80_cu_8e232a79_40274cute1_E:
	.zero		1
	.type		_ZN65_INTERNAL_ebe2f5a5_29_flash_fwd_hdim64_bf16_sm80_cu_8e232a79_40274cuda3std3__45__cpo6cbeginE,@object
	.size		_ZN65_INTERNAL_ebe2f5a5_29_flash_fwd_hdim64_bf16_sm80_cu_8e232a79_40274cuda3std3__45__cpo6cbeginE,(_ZN65_INTERNAL_ebe2f5a5_29_flash_fwd_hdim64_bf16_sm80_cu_8e232a79_40274cuda3std3__48in_placeE - _ZN65_INTERNAL_ebe2f5a5_29_flash_fwd_hdim64_bf16_sm80_cu_8e232a79_40274cuda3std3__45__cpo6cbeginE)
_ZN65_INTERNAL_ebe2f5a5_29_flash_fwd_hdim64_bf16_sm80_cu_8e232a79_40274cuda3std3__45__cpo6cbeginE:
	.zero		1
	.type		_ZN65_INTERNAL_ebe2f5a5_29_flash_fwd_hdim64_bf16_sm80_cu_8e232a79_40274cuda3std3__48in_placeE,@object
	.size		_ZN65_INTERNAL_ebe2f5a5_29_flash_fwd_hdim64_bf16_sm80_cu_8e232a79_40274cuda3std3__48in_placeE,(_ZN65_INTERNAL_ebe2f5a5_29_flash_fwd_hdim64_bf16_sm80_cu_8e232a79_40274cuda3std6ranges3__45__cpo9iter_moveE - _ZN65_INTERNAL_ebe2f5a5_29_flash_fwd_hdim64_bf16_sm80_cu_8e232a79_40274cuda3std3__48in_placeE)
_ZN65_INTERNAL_ebe2f5a5_29_flash_fwd_hdim64_bf16_sm80_cu_8e232a79_40274cuda3std3__48in_placeE:
	.zero		1
	.type		_ZN65_INTERNAL_ebe2f5a5_29_flash_fwd_hdim64_bf16_sm80_cu_8e232a79_40274cuda3std6ranges3__45__cpo9iter_moveE,@object
	.size		_ZN65_INTERNAL_ebe2f5a5_29_flash_fwd_hdim64_bf16_sm80_cu_8e232a79_40274cuda3std6ranges3__45__cpo9iter_moveE,(_ZN65_INTERNAL_ebe2f5a5_29_flash_fwd_hdim64_bf16_sm80_cu_8e232a79_40274cuda3std3__45__cpo5beginE - _ZN65_INTERNAL_ebe2f5a5_29_flash_fwd_hdim64_bf16_sm80_cu_8e232a79_40274cuda3std6ranges3__45__cpo9iter_moveE)
_ZN65_INTERNAL_ebe2f5a5_29_flash_fwd_hdim64_bf16_sm80_cu_8e232a79_40274cuda3std6ranges3__45__cpo9iter_moveE:
	.zero		1
	.type		_ZN65_INTERNAL_ebe2f5a5_29_flash_fwd_hdim64_bf16_sm80_cu_8e232a79_40274cuda3std3__45__cpo5beginE,@object
	.size		_ZN65_INTERNAL_ebe2f5a5_29_flash_fwd_hdim64_bf16_sm80_cu_8e232a79_40274cuda3std3__45__cpo5beginE,(_ZN65_INTERNAL_ebe2f5a5_29_flash_fwd_hdim64_bf16_sm80_cu_8e232a79_40274cuda3std3__467_GLOBAL__N__ebe2f5a5_29_flash_fwd_hdim64_bf16_sm80_cu_8e232a79_40276ignoreE - _ZN65_INTERNAL_ebe2f5a5_29_flash_fwd_hdim64_bf16_sm80_cu_8e232a79_40274cuda3std3__45__cpo5beginE)
_ZN65_INTERNAL_ebe2f5a5_29_flash_fwd_hdim64_bf16_sm80_cu_8e232a79_40274cuda3std3__45__cpo5beginE:
	.zero		1
	.type		_ZN65_INTERNAL_ebe2f5a5_29_flash_fwd_hdim64_bf16_sm80_cu_8e232a79_40274cuda3std3__467_GLOBAL__N__ebe2f5a5_29_flash_fwd_hdim64_bf16_sm80_cu_8e232a79_40276ignoreE,@object
	.size		_ZN65_INTERNAL_ebe2f5a5_29_flash_fwd_hdim64_bf16_sm80_cu_8e232a79_40274cuda3std3__467_GLOBAL__N__ebe2f5a5_29_flash_fwd_hdim64_bf16_sm80_cu_8e232a79_40276ignoreE,(_ZN65_INTERNAL_ebe2f5a5_29_flash_fwd_hdim64_bf16_sm80_cu_8e232a79_40274cute7productE - _ZN65_INTERNAL_ebe2f5a5_29_flash_fwd_hdim64_bf16_sm80_cu_8e232a79_40274cuda3std3__467_GLOBAL__N__ebe2f5a5_29_flash_fwd_hdim64_bf16_sm80_cu_8e232a79_40276ignoreE)
_ZN65_INTERNAL_ebe2f5a5_29_flash_fwd_hdim64_bf16_sm80_cu_8e232a79_40274cuda3std3__467_GLOBAL__N__ebe2f5a5_29_flash_fwd_hdim64_bf16_sm80_cu_8e232a79_40276ignoreE:
	.zero		1
	.type		_ZN65_INTERNAL_ebe2f5a5_29_flash_fwd_hdim64_bf16_sm80_cu_8e232a79_40274cute7productE,@object
	.size		_ZN65_INTERNAL_ebe2f5a5_29_flash_fwd_hdim64_bf16_sm80_cu_8e232a79_40274cute7productE,(_ZN65_INTERNAL_ebe2f5a5_29_flash_fwd_hdim64_bf16_sm80_cu_8e232a79_40274cuda3std3__45__cpo3endE - _ZN65_INTERNAL_ebe2f5a5_29_flash_fwd_hdim64_bf16_sm80_cu_8e232a79_40274cute7productE)
_ZN65_INTERNAL_ebe2f5a5_29_flash_fwd_hdim64_bf16_sm80_cu_8e232a79_40274cute7productE:
	.zero		1
	.type		_ZN65_INTERNAL_ebe2f5a5_29_flash_fwd_hdim64_bf16_sm80_cu_8e232a79_40274cuda3std3__45__cpo3endE,@object
	.size		_ZN65_INTERNAL_ebe2f5a5_29_flash_fwd_hdim64_bf16_sm80_cu_8e232a79_40274cuda3std3__45__cpo3endE,(_ZN65_INTERNAL_ebe2f5a5_29_flash_fwd_hdim64_bf16_sm80_cu_8e232a79_40274cuda3std3__419piecewise_constructE - _ZN65_INTERNAL_ebe2f5a5_29_flash_fwd_hdim64_bf16_sm80_cu_8e232a79_40274cuda3std3__45__cpo3endE)
_ZN65_INTERNAL_ebe2f5a5_29_flash_fwd_hdim64_bf16_sm80_cu_8e232a79_40274cuda3std3__45__cpo3endE:
	.zero		1
	.type		_ZN65_INTERNAL_ebe2f5a5_29_flash_fwd_hdim64_bf16_sm80_cu_8e232a79_40274cuda3std3__419piecewise_constructE,@object
	.size		_ZN65_INTERNAL_ebe2f5a5_29_flash_fwd_hdim64_bf16_sm80_cu_8e232a79_40274cuda3std3__419piecewise_constructE,(_ZN65_INTERNAL_ebe2f5a5_29_flash_fwd_hdim64_bf16_sm80_cu_8e232a79_40274cuda3std3__45__cpo4cendE - _ZN65_INTERNAL_ebe2f5a5_29_flash_fwd_hdim64_bf16_sm80_cu_8e232a79_40274cuda3std3__419piecewise_constructE)
_ZN65_INTERNAL_ebe2f5a5_29_flash_fwd_hdim64_bf16_sm80_cu_8e232a79_40274cuda3std3__419piecewise_constructE:
	.zero		1
	.type		_ZN65_INTERNAL_ebe2f5a5_29_flash_fwd_hdim64_bf16_sm80_cu_8e232a79_40274cuda3std3__45__cpo4cendE,@object
	.size		_ZN65_INTERNAL_ebe2f5a5_29_flash_fwd_hdim64_bf16_sm80_cu_8e232a79_40274cuda3std3__45__cpo4cendE,(_ZN65_INTERNAL_ebe2f5a5_29_flash_fwd_hdim64_bf16_sm80_cu_8e232a79_40274cuda3std6ranges3__45__cpo4swapE - _ZN65_INTERNAL_ebe2f5a5_29_flash_fwd_hdim64_bf16_sm80_cu_8e232a79_40274cuda3std3__45__cpo4cendE)
_ZN65_INTERNAL_ebe2f5a5_29_flash_fwd_hdim64_bf16_sm80_cu_8e232a79_40274cuda3std3__45__cpo4cendE:
	.zero		1
	.type		_ZN65_INTERNAL_ebe2f5a5_29_flash_fwd_hdim64_bf16_sm80_cu_8e232a79_40274cuda3std6ranges3__45__cpo4swapE,@object
	.size		_ZN65_INTERNAL_ebe2f5a5_29_flash_fwd_hdim64_bf16_sm80_cu_8e232a79_40274cuda3std6ranges3__45__cpo4swapE,(.L_7 - _ZN65_INTERNAL_ebe2f5a5_29_flash_fwd_hdim64_bf16_sm80_cu_8e232a79_40274cuda3std6ranges3__45__cpo4swapE)
_ZN65_INTERNAL_ebe2f5a5_29_flash_fwd_hdim64_bf16_sm80_cu_8e232a79_40274cuda3std6ranges3__45__cpo4swapE:
	.zero		1
.L_7:


//--------------------- .nv.constant0._ZN7cutlass13device_kernelIN5flash19enable_sm80_to_sm89INS1_16FlashAttnFwdSm80INS1_25CollectiveMainloopFwdSm80ILi4ELi1ELb0EN4cute5tupleIJNS5_1CILi128EEENS7_ILi112EEENS7_ILi64EEEEEELi64ENS_10bfloat16_tEfNS_4arch4Sm80ELb0ELb0ELb0ELb0ELb0ELb0ELb1ELb0EEENS1_21CollectiveEpilogueFwdINS6_IJS8_SA_S9_EEENS6_IJNS7_ILi1EEESI_SI_EEESC_SE_Li128ELb0ELb1ELb0ELb0EEENS1_19SingleTileSchedulerILb0ELb0ELb1ELi128EEEEEEEEEvNT_6ParamsE --------------------------
	.section	.nv.constant0._ZN7cutlass13device_kernelIN5flash19enable_sm80_to_sm89INS1_16FlashAttnFwdSm80INS1_25CollectiveMainloopFwdSm80ILi4ELi1ELb0EN4cute5tupleIJNS5_1CILi128EEENS7_ILi112EEENS7_ILi64EEEEEELi64ENS_10bfloat16_tEfNS_4arch4Sm80ELb0ELb0ELb0ELb0ELb0ELb0ELb1ELb0EEENS1_21CollectiveEpilogueFwdINS6_IJS8_SA_S9_EEENS6_IJNS7_ILi1EEESI_SI_EEESC_SE_Li128ELb0ELb1ELb0ELb0EEENS1_19SingleTileSchedulerILb0ELb0ELb1ELi128EEEEEEEEEvNT_6ParamsE,"a",@progbits
	.sectionflags	@""
	.align	4
.nv.constant0._ZN7cutlass13device_kernelIN5flash19enable_sm80_to_sm89INS1_16FlashAttnFwdSm80INS1_25CollectiveMainloopFwdSm80ILi4ELi1ELb0EN4cute5tupleIJNS5_1CILi128EEENS7_ILi112EEENS7_ILi64EEEEEELi64ENS_10bfloat16_tEfNS_4arch4Sm80ELb0ELb0ELb0ELb0ELb0ELb0ELb1ELb0EEENS1_21CollectiveEpilogueFwdINS6_IJS8_SA_S9_EEENS6_IJNS7_ILi1EEESI_SI_EEESC_SE_Li128ELb0ELb1ELb0ELb0EEENS1_19SingleTileSchedulerILb0ELb0ELb1ELi128EEEEEEEEEvNT_6ParamsE:
	.zero		1576


//--------------------- .nv.constant0._ZN7cutlass13device_kernelIN5flash19enable_sm80_to_sm89INS1_16FlashAttnFwdSm80INS1_25CollectiveMainloopFwdSm80ILi4ELi1ELb0EN4cute5tupleIJNS5_1CILi128EEENS7_ILi112EEENS7_ILi64EEEEEELi64ENS_10bfloat16_tEfNS_4arch4Sm80ELb0ELb0ELb0ELb1ELb0ELb0ELb1ELb0EEENS1_21CollectiveEpilogueFwdINS6_IJS8_SA_S9_EEENS6_IJNS7_ILi1EEESI_SI_EEESC_SE_Li128ELb1ELb1ELb0ELb0EEENS1_19SingleTileSchedulerILb1ELb0ELb1ELi128EEEEEEEEEvNT_6ParamsE --------------------------
	.section	.nv.constant0._ZN7cutlass13device_kernelIN5flash19enable_sm80_to_sm89INS1_16FlashAttnFwdSm80INS1_25CollectiveMainloopFwdSm80ILi4ELi1ELb0EN4cute5tupleIJNS5_1CILi128EEENS7_ILi112EEENS7_ILi64EEEEEELi64ENS_10bfloat16_tEfNS_4arch4Sm80ELb0ELb0ELb0ELb1ELb0ELb0ELb1ELb0EEENS1_21CollectiveEpilogueFwdINS6_IJS8_SA_S9_EEENS6_IJNS7_ILi1EEESI_SI_EEESC_SE_Li128ELb1ELb1ELb0ELb0EEENS1_19SingleTileSchedulerILb1ELb0ELb1ELi128EEEEEEEEEvNT_6ParamsE,"a",@progbits
	.sectionflags	@""
	.align	4
.nv.constant0._ZN7cutlass13device_kernelIN5flash19enable_sm80_to_sm89INS1_16FlashAttnFwdSm80INS1_25CollectiveMainloopFwdSm80ILi4ELi1ELb0EN4cute5tupleIJNS5_1CILi128EEENS7_ILi112EEENS7_ILi64EEEEEELi64ENS_10bfloat16_tEfNS_4arch4Sm80ELb0ELb0ELb0ELb1ELb0ELb0ELb1ELb0EEENS1_21CollectiveEpilogueFwdINS6_IJS8_SA_S9_EEENS6_IJNS7_ILi1EEESI_SI_EEESC_SE_Li128ELb1ELb1ELb0ELb0EEENS1_19SingleTileSchedulerILb1ELb0ELb1ELi128EEEEEEEEEvNT_6ParamsE:
	.zero		1576


//--------------------- .nv.constant0._ZN7cutlass13device_kernelIN5flash19enable_sm80_to_sm89INS1_16FlashAttnFwdSm80INS1_25CollectiveMainloopFwdSm80ILi4ELi1ELb0EN4cute5tupleIJNS5_1CILi128EEENS7_ILi112EEENS7_ILi64EEEEEELi64ENS_10bfloat16_tEfNS_4arch4Sm80ELb0ELb0ELb0ELb1ELb0ELb1ELb1ELb0EEENS1_21CollectiveEpilogueFwdINS6_IJS8_SA_S9_EEENS6_IJNS7_ILi1EEESI_SI_EEESC_SE_Li128ELb1ELb1ELb0ELb0EEENS1_19SingleTileSchedulerILb1ELb0ELb1ELi128EEEEEEEEEvNT_6ParamsE --------------------------
	.section	.nv.constant0._ZN7cutlass13device_kernelIN5flash19enable_sm80_to_sm89INS1_16FlashAttnFwdSm80INS1_25CollectiveMainloopFwdSm80ILi4ELi1ELb0EN4cute5tupleIJNS5_1CILi128EEENS7_ILi112EEENS7_ILi64EEEEEELi64ENS_10bfloat16_tEfNS_4arch4Sm80ELb0ELb0ELb0ELb1ELb0ELb1ELb1ELb0EEENS1_21CollectiveEpilogueFwdINS6_IJS8_SA_S9_EEENS6_IJNS7_ILi1EEESI_SI_EEESC_SE_Li128ELb1ELb1ELb0ELb0EEENS1_19SingleTileSchedulerILb1ELb0ELb1ELi128EEEEEEEEEvNT_6ParamsE,"a",@progbits
	.sectionflags	@""
	.align	4
.nv.constant0._ZN7cutlass13device_kernelIN5flash19enable_sm80_to_sm89INS1_16FlashAttnFwdSm80INS1_25CollectiveMainloopFwdSm80ILi4ELi1ELb0EN4cute5tupleIJNS5_1CILi128EEENS7_ILi112EEENS7_ILi64EEEEEELi64ENS_10bfloat16_tEfNS_4arch4Sm80ELb0ELb0ELb0ELb1ELb0ELb1ELb1ELb0EEENS1_21CollectiveEpilogueFwdINS6_IJS8_SA_S9_EEENS6_IJNS7_ILi1EEESI_SI_EEESC_SE_Li128ELb1ELb1ELb0ELb0EEENS1_19SingleTileSchedulerILb1ELb0ELb1ELi128EEEEEEEEEvNT_6ParamsE:
	.zero		1576


//--------------------- .nv.constant0._ZN7cutlass13device_kernelIN5flash19enable_sm80_to_sm89INS1_16FlashAttnFwdSm80INS1_25CollectiveMainloopFwdSm80ILi4ELi1ELb0EN4cute5tupleIJNS5_1CILi128EEENS7_ILi96EEENS7_ILi64EEEEEELi64ENS_10bfloat16_tEfNS_4arch4Sm80ELb0ELb1ELb0ELb0ELb0ELb0ELb1ELb0EEENS1_21CollectiveEpilogueFwdINS6_IJS8_SA_S9_EEENS6_IJNS7_ILi1EEESI_SI_EEESC_SE_Li128ELb0ELb1ELb0ELb0EEENS1_19SingleTileSchedulerILb0ELb0ELb1ELi128EEEEEEEEEvNT_6ParamsE --------------------------
	.section	.nv.constant0._ZN7cutlass13device_kernelIN5flash19enable_sm80_to_sm89INS1_16FlashAttnFwdSm80INS1_25CollectiveMainloopFwdSm80ILi4ELi1ELb0EN4cute5tupleIJNS5_1CILi128EEENS7_ILi96EEENS7_ILi64EEEEEELi64ENS_10bfloat16_tEfNS_4arch4Sm80ELb0ELb1ELb0ELb0ELb0ELb0ELb1ELb0EEENS1_21CollectiveEpilogueFwdINS6_IJS8_SA_S9_EEENS6_IJNS7_ILi1EEESI_SI_EEESC_SE_Li128ELb0ELb1ELb0ELb0EEENS1_19SingleTileSchedulerILb0ELb0ELb1ELi128EEEEEEEEEvNT_6ParamsE,"a",@progbits
	.sectionflags	@""
	.align	4
.nv.constant0._ZN7cutlass13device_kernelIN5flash19enable_sm80_to_sm89INS1_16FlashAttnFwdSm80INS1_25CollectiveMainloopFwdSm80ILi4ELi1ELb0EN4cute5tupleIJNS5_1CILi128EEENS7_ILi96EEENS7_ILi64EEEEEELi64ENS_10bfloat16_tEfNS_4arch4Sm80ELb0ELb1ELb0ELb0ELb0ELb0ELb1ELb0EEENS1_21CollectiveEpilogueFwdINS6_IJS8_SA_S9_EEENS6_IJNS7_ILi1EEESI_SI_EEESC_SE_Li128ELb0ELb1ELb0ELb0EEENS1_19SingleTileSchedulerILb0ELb0ELb1ELi128EEEEEEEEEvNT_6ParamsE:
	.zero		1576


//--------------------- .nv.constant0._ZN7cutlass13device_kernelIN5flash19enable_sm80_to_sm89INS1_16FlashAttnFwdSm80INS1_25CollectiveMainloopFwdSm80ILi4ELi1ELb0EN4cute5tupleIJNS5_1CILi128EEENS7_ILi96EEENS7_ILi64EEEEEELi64ENS_10bfloat16_tEfNS_4arch4Sm80ELb0ELb1ELb0ELb1ELb0ELb0ELb1ELb0EEENS1_21CollectiveEpilogueFwdINS6_IJS8_SA_S9_EEENS6_IJNS7_ILi1EEESI_SI_EEESC_SE_Li128ELb1ELb1ELb0ELb0EEENS1_19SingleTileSchedulerILb1ELb0ELb1ELi128EEEEEEEEEvNT_6ParamsE --------------------------
	.section	.nv.constant0._ZN7cutlass13device_kernelIN5flash19enable_sm80_to_sm89INS1_16FlashAttnFwdSm80INS1_25CollectiveMainloopFwdSm80ILi4ELi1ELb0EN4cute5tupleIJNS5_1CILi128EEENS7_ILi96EEENS7_ILi64EEEEEELi64ENS_10bfloat16_tEfNS_4arch4Sm80ELb0ELb1ELb0ELb1ELb0ELb0ELb1ELb0EEENS1_21CollectiveEpilogueFwdINS6_IJS8_SA_S9_EEENS6_IJNS7_ILi1EEESI_SI_EEESC_SE_Li128ELb1ELb1ELb0ELb0EEENS1_19SingleTileSchedulerILb1ELb0ELb1ELi128EEEEEEEEEvNT_6ParamsE,"a",@progbits
	.sectionflags	@""
	.align	4
.nv.constant0._ZN7cutlass13device_kernelIN5flash19enable_sm80_to_sm89INS1_16FlashAttnFwdSm80INS1_25CollectiveMainloopFwdSm80ILi4ELi1ELb0EN4cute5tupleIJNS5_1CILi128EEENS7_ILi96EEENS7_ILi64EEEEEELi64ENS_10bfloat16_tEfNS_4arch4Sm80ELb0ELb1ELb0ELb1ELb0ELb0ELb1ELb0EEENS1_21CollectiveEpilogueFwdINS6_IJS8_SA_S9_EEENS6_IJNS7_ILi1EEESI_SI_EEESC_SE_Li128ELb1ELb1ELb0ELb0EEENS1_19SingleTileSchedulerILb1ELb0ELb1ELi128EEEEEEEEEvNT_6ParamsE:
	.zero		1576


//--------------------- .nv.constant0._ZN7cutlass13device_kernelIN5flash19enable_sm80_to_sm89INS1_16FlashAttnFwdSm80INS1_25CollectiveMainloopFwdSm80ILi4ELi1ELb0EN4cute5tupleIJNS5_1CILi128EEENS7_ILi96EEENS7_ILi64EEEEEELi64ENS_10bfloat16_tEfNS_4arch4Sm80ELb0ELb1ELb0ELb1ELb0ELb1ELb1ELb0EEENS1_21CollectiveEpilogueFwdINS6_IJS8_SA_S9_EEENS6_IJNS7_ILi1EEESI_SI_EEESC_SE_Li128ELb1ELb1ELb0ELb0EEENS1_19SingleTileSchedulerILb1ELb0ELb1ELi128EEEEEEEEEvNT_6ParamsE --------------------------
	.section	.nv.constant0._ZN7cutlass13device_kernelIN5flash19enable_sm80_to_sm89INS1_16FlashAttnFwdSm80INS1_25CollectiveMainloopFwdSm80ILi4ELi1ELb0EN4cute5tupleIJNS5_1CILi128EEENS7_ILi96EEENS7_ILi64EEEEEELi64ENS_10bfloat16_tEfNS_4arch4Sm80ELb0ELb1ELb0ELb1ELb0ELb1ELb1ELb0EEENS1_21CollectiveEpilogueFwdINS6_IJS8_SA_S9_EEENS6_IJNS7_ILi1EEESI_SI_EEESC_SE_Li128ELb1ELb1ELb0ELb0EEENS1_19SingleTileSchedulerILb1ELb0ELb1ELi128EEEEEEEEEvNT_6ParamsE,"a",@progbits
	.sectionflags	@""
	.align	4
.nv.constant0._ZN7cutlass13device_kernelIN5flash19enable_sm80_to_sm89INS1_16FlashAttnFwdSm80INS1_25CollectiveMainloopFwdSm80ILi4ELi1ELb0EN4cute5tupleIJNS5_1CILi128EEENS7_ILi96EEENS7_ILi64EEEEEELi64ENS_10bfloat16_tEfNS_4arch4Sm80ELb0ELb1ELb0ELb1ELb0ELb1ELb1ELb0EEENS1_21CollectiveEpilogueFwdINS6_IJS8_SA_S9_EEENS6_IJNS7_ILi1EEESI_SI_EEESC_SE_Li128ELb1ELb1ELb0ELb0EEENS1_19SingleTileSchedulerILb1ELb0ELb1ELi128EEEEEEEEEvNT_6ParamsE:
	.zero		1576


//--------------------- .nv.constant0._ZN7cutlass13device_kernelIN5flash19enable_sm80_to_sm89INS1_16FlashAttnFwdSm80INS1_25CollectiveMainloopFwdSm80ILi4ELi1ELb0EN4cute5tupleIJNS5_1CILi128EEENS7_ILi112EEENS7_ILi64EEEEEELi64ENS_10bfloat16_tEfNS_4arch4Sm80ELb1ELb0ELb0ELb0ELb0ELb0ELb1ELb0EEENS1_21CollectiveEpilogueFwdINS6_IJS8_SA_S9_EEENS6_IJNS7_ILi1EEESI_SI_EEESC_SE_Li128ELb0ELb1ELb0ELb0EEENS1_30DynamicPersistentTileSchedulerILi128ELi128ELb0ELb1ELb0EEEEEEEEEvNT_6ParamsE --------------------------
	.section	.nv.constant0._ZN7cutlass13device_kernelIN5flash19enable_sm80_to_sm89INS1_16FlashAttnFwdSm80INS1_25CollectiveMainloopFwdSm80ILi4ELi1ELb0EN4cute5tupleIJNS5_1CILi128EEENS7_ILi112EEENS7_ILi64EEEEEELi64ENS_10bfloat16_tEfNS_4arch4Sm80ELb1ELb0ELb0ELb0ELb0ELb0ELb1ELb0EEENS1_21CollectiveEpilogueFwdINS6_IJS8_SA_S9_EEENS6_IJNS7_ILi1EEESI_SI_EEESC_SE_Li128ELb0ELb1ELb0ELb0EEENS1_30DynamicPersistentTileSchedulerILi128ELi128ELb0ELb1ELb0EEEEEEEEEvNT_6ParamsE,"a",@progbits
	.sectionflags	@""
	.align	4
.nv.constant0._ZN7cutlass13device_kernelIN5flash19enable_sm80_to_sm89INS1_16FlashAttnFwdSm80INS1_25CollectiveMainloopFwdSm80ILi4ELi1ELb0EN4cute5tupleIJNS5_1CILi128EEENS7_ILi112EEENS7_ILi64EEEEEELi64ENS_10bfloat16_tEfNS_4arch4Sm80ELb1ELb0ELb0ELb0ELb0ELb0ELb1ELb0EEENS1_21CollectiveEpilogueFwdINS6_IJS8_SA_S9_EEENS6_IJNS7_ILi1EEESI_SI_EEESC_SE_Li128ELb0ELb1ELb0ELb0EEENS1_30DynamicPersistentTileSchedulerILi128ELi128ELb0ELb1ELb0EEEEEEEEEvNT_6ParamsE:
	.zero		1592


//--------------------- .nv.constant0._ZN7cutlass13device_kernelIN5flash19enable_sm80_to_sm89INS1_16FlashAttnFwdSm80INS1_25CollectiveMainloopFwdSm80ILi4ELi1ELb0EN4cute5tupleIJNS5_1CILi128EEENS7_ILi112EEENS7_ILi64EEEEEELi64ENS_10bfloat16_tEfNS_4arch4Sm80ELb1ELb0ELb0ELb1ELb0ELb0ELb1ELb0EEENS1_21CollectiveEpilogueFwdINS6_IJS8_SA_S9_EEENS6_IJNS7_ILi1EEESI_SI_EEESC_SE_Li128ELb1ELb1ELb0ELb0EEENS1_19SingleTileSchedulerILb1ELb0ELb1ELi128EEEEEEEEEvNT_6ParamsE --------------------------
	.section	.nv.constant0._ZN7cutlass13device_kernelIN5flash19enable_sm80_to_sm89INS1_16FlashAttnFwdSm80INS1_25CollectiveMainloopFwdSm80ILi4ELi1ELb0EN4cute5tupleIJNS5_1CILi128EEENS7_ILi112EEENS7_ILi64EEEEEELi64ENS_10bfloat16_tEfNS_4arch4Sm80ELb1ELb0ELb0ELb1ELb0ELb0ELb1ELb0EEENS1_21CollectiveEpilogueFwdINS6_IJS8_SA_S9_EEENS6_IJNS7_ILi1EEESI_SI_EEESC_SE_Li128ELb1ELb1ELb0ELb0EEENS1_19SingleTileSchedulerILb1ELb0ELb1ELi128EEEEEEEEEvNT_6ParamsE,"a",@progbits
	.sectionflags	@""
	.align	4
.nv.constant0._ZN7cutlass13device_kernelIN5flash19enable_sm80_to_sm89INS1_16FlashAttnFwdSm80INS1_25CollectiveMainloopFwdSm80ILi4ELi1ELb0EN4cute5tupleIJNS5_1CILi128EEENS7_ILi112EEENS7_ILi64EEEEEELi64ENS_10bfloat16_tEfNS_4arch4Sm80ELb1ELb0ELb0ELb1ELb0ELb0ELb1ELb0EEENS1_21CollectiveEpilogueFwdINS6_IJS8_SA_S9_EEENS6_IJNS7_ILi1EEESI_SI_EEESC_SE_Li128ELb1ELb1ELb0ELb0EEENS1_19SingleTileSchedulerILb1ELb0ELb1ELi128EEEEEEEEEvNT_6ParamsE:
	.zero		1576


//--------------------- .nv.constant0._ZN7cutlass13device_kernelIN5flash19enable_sm80_to_sm89INS1_16FlashAttnFwdSm80INS1_25CollectiveMainloopFwdSm80ILi4ELi1ELb0EN4cute5tupleIJNS5_1CILi128EEENS7_ILi112EEENS7_ILi64EEEEEELi64ENS_10bfloat16_tEfNS_4arch4Sm80ELb1ELb0ELb0ELb1ELb0ELb1ELb1ELb0EEENS1_21CollectiveEpilogueFwdINS6_IJS8_SA_S9_EEENS6_IJNS7_ILi1EEESI_SI_EEESC_SE_Li128ELb1ELb1ELb0ELb0EEENS1_19SingleTileSchedulerILb1ELb0ELb1ELi128EEEEEEEEEvNT_6ParamsE --------------------------
	.section	.nv.constant0._ZN7cutlass13device_kernelIN5flash19enable_sm80_to_sm89INS1_16FlashAttnFwdSm80INS1_25CollectiveMainloopFwdSm80ILi4ELi1ELb0EN4cute5tupleIJNS5_1CILi128EEENS7_ILi112EEENS7_ILi64EEEEEELi64ENS_10bfloat16_tEfNS_4arch4Sm80ELb1ELb0ELb0ELb1ELb0ELb1ELb1ELb0EEENS1_21CollectiveEpilogueFwdINS6_IJS8_SA_S9_EEENS6_IJNS7_ILi1EEESI_SI_EEESC_SE_Li128ELb1ELb1ELb0ELb0EEENS1_19SingleTileSchedulerILb1ELb0ELb1ELi128EEEEEEEEEvNT_6ParamsE,"a",@progbits
	.sectionflags	@""
	.align	4
.nv.constant0._ZN7cutlass13device_kernelIN5flash19enable_sm80_to_sm89INS1_16FlashAttnFwdSm80INS1_25CollectiveMainloopFwdSm80ILi4ELi1ELb0EN4cute5tupleIJNS5_1CILi128EEENS7_ILi112EEENS7_ILi64EEEEEELi64ENS_10bfloat16_tEfNS_4arch4Sm80ELb1ELb0ELb0ELb1ELb0ELb1ELb1ELb0EEENS1_21CollectiveEpilogueFwdINS6_IJS8_SA_S9_EEENS6_IJNS7_ILi1EEESI_SI_EEESC_SE_Li128ELb1ELb1ELb0ELb0EEENS1_19SingleTileSchedulerILb1ELb0ELb1ELi128EEEEEEEEEvNT_6ParamsE:
	.zero		1576


//--------------------- SYMBOLS --------------------------

	.type		.nv.reservedSmem.offset0,@object
	.size		.nv.reservedSmem.offset0,0x4
